//
// Generated by NVIDIA NVVM Compiler
//
// Compiler Build ID: CL-36424714
// Cuda compilation tools, release 13.0, V13.0.88
// Based on NVVM 20.0.0
//

.version 9.0
.target sm_100
.address_size 64

	// .globl	_Z16sixColoringTreesiPiS_S_S_i

.visible .entry _Z16sixColoringTreesiPiS_S_S_i(
	.param .u32 _Z16sixColoringTreesiPiS_S_S_i_param_0,
	.param .u64 .ptr .align 1 _Z16sixColoringTreesiPiS_S_S_i_param_1,
	.param .u64 .ptr .align 1 _Z16sixColoringTreesiPiS_S_S_i_param_2,
	.param .u64 .ptr .align 1 _Z16sixColoringTreesiPiS_S_S_i_param_3,
	.param .u64 .ptr .align 1 _Z16sixColoringTreesiPiS_S_S_i_param_4,
	.param .u32 _Z16sixColoringTreesiPiS_S_S_i_param_5
)
{
	.reg .pred 	%p<4>;
	.reg .b32 	%r<19>;
	.reg .b64 	%rd<13>;

	ld.param.u32 	%r2, [_Z16sixColoringTreesiPiS_S_S_i_param_0];
	ld.param.u64 	%rd1, [_Z16sixColoringTreesiPiS_S_S_i_param_2];
	ld.param.u64 	%rd2, [_Z16sixColoringTreesiPiS_S_S_i_param_3];
	ld.param.u64 	%rd3, [_Z16sixColoringTreesiPiS_S_S_i_param_4];
	mov.u32 	%r3, %tid.x;
	mov.u32 	%r4, %ctaid.x;
	mov.u32 	%r5, %ntid.x;
	mad.lo.s32 	%r1, %r4, %r5, %r3;
	setp.gt.s32 	%p1, %r1, %r2;
	setp.lt.u32 	%p2, %r1, 2;
	or.pred  	%p3, %p1, %p2;
	@%p3 bra 	$L__BB0_2;
	cvta.to.global.u64 	%rd4, %rd1;
	cvta.to.global.u64 	%rd5, %rd2;
	cvta.to.global.u64 	%rd6, %rd3;
	mul.wide.s32 	%rd7, %r1, 4;
	add.s64 	%rd8, %rd4, %rd7;
	ld.global.u32 	%r6, [%rd8];
	add.s64 	%rd9, %rd5, %rd7;
	ld.global.u32 	%r7, [%rd9];
	mul.wide.s32 	%rd10, %r6, 4;
	add.s64 	%rd11, %rd5, %rd10;
	ld.global.u32 	%r8, [%rd11];
	xor.b32  	%r9, %r8, %r7;
	brev.b32 	%r10, %r9;
	bfind.shiftamt.u32 	%r11, %r10;
	mov.b32 	%r12, 1;
	shl.b32 	%r13, %r12, %r11;
	and.b32  	%r14, %r13, %r7;
	shr.s32 	%r15, %r14, %r11;
	shl.b32 	%r16, %r11, 1;
	add.s32 	%r17, %r16, 2;
	xor.b32  	%r18, %r15, %r17;
	add.s64 	%rd12, %rd6, %rd7;
	st.global.u32 	[%rd12], %r18;
$L__BB0_2:
	ret;

}
	// .globl	_Z12updateColorsiPiS_
.visible .entry _Z12updateColorsiPiS_(
	.param .u32 _Z12updateColorsiPiS__param_0,
	.param .u64 .ptr .align 1 _Z12updateColorsiPiS__param_1,
	.param .u64 .ptr .align 1 _Z12updateColorsiPiS__param_2
)
{
	.reg .pred 	%p<4>;
	.reg .b32 	%r<7>;
	.reg .b64 	%rd<8>;

	ld.param.u32 	%r2, [_Z12updateColorsiPiS__param_0];
	ld.param.u64 	%rd1, [_Z12updateColorsiPiS__param_1];
	ld.param.u64 	%rd2, [_Z12updateColorsiPiS__param_2];
	mov.u32 	%r3, %tid.x;
	mov.u32 	%r4, %ctaid.x;
	mov.u32 	%r5, %ntid.x;
	mad.lo.s32 	%r1, %r4, %r5, %r3;
	setp.eq.s32 	%p1, %r1, 0;
	setp.gt.s32 	%p2, %r1, %r2;
	or.pred  	%p3, %p1, %p2;
	@%p3 bra 	$L__BB1_2;
	cvta.to.global.u64 	%rd3, %rd2;
	cvta.to.global.u64 	%rd4, %rd1;
	mul.wide.s32 	%rd5, %r1, 4;
	add.s64 	%rd6, %rd3, %rd5;
	ld.global.u32 	%r6, [%rd6];
	add.s64 	%rd7, %rd4, %rd5;
	st.global.u32 	[%rd7], %r6;
$L__BB1_2:
	ret;

}
	// .globl	_Z14getParentColoriPiS_S_
.visible .entry _Z14getParentColoriPiS_S_(
	.param .u32 _Z14getParentColoriPiS_S__param_0,
	.param .u64 .ptr .align 1 _Z14getParentColoriPiS_S__param_1,
	.param .u64 .ptr .align 1 _Z14getParentColoriPiS_S__param_2,
	.param .u64 .ptr .align 1 _Z14getParentColoriPiS_S__param_3
)
{
	.reg .pred 	%p<5>;
	.reg .b32 	%r<9>;
	.reg .b64 	%rd<12>;

	ld.param.u32 	%r2, [_Z14getParentColoriPiS_S__param_0];
	ld.param.u64 	%rd2, [_Z14getParentColoriPiS_S__param_1];
	ld.param.u64 	%rd3, [_Z14getParentColoriPiS_S__param_2];
	ld.param.u64 	%rd4, [_Z14getParentColoriPiS_S__param_3];
	cvta.to.global.u64 	%rd1, %rd4;
	mov.u32 	%r3, %tid.x;
	mov.u32 	%r4, %ctaid.x;
	mov.u32 	%r5, %ntid.x;
	mad.lo.s32 	%r1, %r4, %r5, %r3;
	setp.eq.s32 	%p1, %r1, 0;
	setp.gt.s32 	%p2, %r1, %r2;
	or.pred  	%p3, %p1, %p2;
	@%p3 bra 	$L__BB2_4;
	setp.ne.s32 	%p4, %r1, 1;
	@%p4 bra 	$L__BB2_3;
	mov.b32 	%r8, 2;
	st.global.u32 	[%rd1+4], %r8;
	bra.uni 	$L__BB2_4;
$L__BB2_3:
	cvta.to.global.u64 	%rd5, %rd2;
	mul.wide.s32 	%rd6, %r1, 4;
	add.s64 	%rd7, %rd5, %rd6;
	ld.global.u32 	%r6, [%rd7];
	cvta.to.global.u64 	%rd8, %rd3;
	mul.wide.s32 	%rd9, %r6, 4;
	add.s64 	%rd10, %rd8, %rd9;
	ld.global.u32 	%r7, [%rd10];
	add.s64 	%rd11, %rd1, %rd6;
	st.global.u32 	[%rd11], %r7;
$L__BB2_4:
	ret;

}
	// .globl	_Z11badVerticesiPiS_S_S_S_S_Pb
.visible .entry _Z11badVerticesiPiS_S_S_S_S_Pb(
	.param .u32 _Z11badVerticesiPiS_S_S_S_S_Pb_param_0,
	.param .u64 .ptr .align 1 _Z11badVerticesiPiS_S_S_S_S_Pb_param_1,
	.param .u64 .ptr .align 1 _Z11badVerticesiPiS_S_S_S_S_Pb_param_2,
	.param .u64 .ptr .align 1 _Z11badVerticesiPiS_S_S_S_S_Pb_param_3,
	.param .u64 .ptr .align 1 _Z11badVerticesiPiS_S_S_S_S_Pb_param_4,
	.param .u64 .ptr .align 1 _Z11badVerticesiPiS_S_S_S_S_Pb_param_5,
	.param .u64 .ptr .align 1 _Z11badVerticesiPiS_S_S_S_S_Pb_param_6,
	.param .u64 .ptr .align 1 _Z11badVerticesiPiS_S_S_S_S_Pb_param_7
)
{
	.reg .pred 	%p<10>;
	.reg .b16 	%rs<5>;
	.reg .b32 	%r<18>;
	.reg .b64 	%rd<32>;

	ld.param.u32 	%r6, [_Z11badVerticesiPiS_S_S_S_S_Pb_param_0];
	ld.param.u64 	%rd4, [_Z11badVerticesiPiS_S_S_S_S_Pb_param_1];
	ld.param.u64 	%rd5, [_Z11badVerticesiPiS_S_S_S_S_Pb_param_2];
	ld.param.u64 	%rd6, [_Z11badVerticesiPiS_S_S_S_S_Pb_param_3];
	ld.param.u64 	%rd7, [_Z11badVerticesiPiS_S_S_S_S_Pb_param_4];
	ld.param.u64 	%rd8, [_Z11badVerticesiPiS_S_S_S_S_Pb_param_5];
	ld.param.u64 	%rd9, [_Z11badVerticesiPiS_S_S_S_S_Pb_param_7];
	cvta.to.global.u64 	%rd1, %rd9;
	cvta.to.global.u64 	%rd2, %rd8;
	mov.u32 	%r7, %tid.x;
	mov.u32 	%r8, %ctaid.x;
	mov.u32 	%r9, %ntid.x;
	mad.lo.s32 	%r1, %r8, %r9, %r7;
	setp.eq.s32 	%p1, %r1, 0;
	setp.gt.s32 	%p2, %r1, %r6;
	or.pred  	%p3, %p1, %p2;
	@%p3 bra 	$L__BB3_12;
	setp.ne.s32 	%p4, %r1, 1;
	@%p4 bra 	$L__BB3_3;
	mov.b16 	%rs4, 0;
	st.global.u8 	[%rd1+1], %rs4;
	bra.uni 	$L__BB3_12;
$L__BB3_3:
	mul.wide.s32 	%rd10, %r1, 4;
	add.s64 	%rd11, %rd2, %rd10;
	ld.global.u32 	%r10, [%rd11];
	setp.gt.s32 	%p5, %r10, 3;
	@%p5 bra 	$L__BB3_5;
	cvt.s64.s32 	%rd30, %r1;
	add.s64 	%rd31, %rd1, %rd30;
	mov.b16 	%rs3, 0;
	st.global.u8 	[%rd31], %rs3;
	bra.uni 	$L__BB3_12;
$L__BB3_5:
	cvta.to.global.u64 	%rd12, %rd5;
	add.s64 	%rd14, %rd12, %rd10;
	ld.global.u32 	%r11, [%rd14];
	mul.wide.s32 	%rd15, %r11, 4;
	add.s64 	%rd16, %rd2, %rd15;
	ld.global.u32 	%r12, [%rd16];
	setp.gt.s32 	%p6, %r12, 3;
	@%p6 bra 	$L__BB3_7;
	cvt.s64.s32 	%rd28, %r1;
	add.s64 	%rd29, %rd1, %rd28;
	mov.b16 	%rs2, 1;
	st.global.u8 	[%rd29], %rs2;
	bra.uni 	$L__BB3_12;
$L__BB3_7:
	cvta.to.global.u64 	%rd17, %rd7;
	add.s64 	%rd19, %rd17, %rd10;
	ld.global.u32 	%r2, [%rd19];
	cvta.to.global.u64 	%rd20, %rd4;
	add.s64 	%rd21, %rd20, %rd10;
	ld.global.u32 	%r3, [%rd21];
	setp.lt.s32 	%p7, %r2, 1;
	@%p7 bra 	$L__BB3_12;
	cvta.to.global.u64 	%rd3, %rd6;
	mov.b32 	%r17, 0;
	bra.uni 	$L__BB3_10;
$L__BB3_9:
	add.s32 	%r17, %r17, 1;
	setp.eq.s32 	%p9, %r17, %r2;
	@%p9 bra 	$L__BB3_12;
$L__BB3_10:
	add.s32 	%r14, %r17, %r3;
	mul.wide.s32 	%rd22, %r14, 4;
	add.s64 	%rd23, %rd3, %rd22;
	ld.global.u32 	%r15, [%rd23];
	mul.wide.s32 	%rd24, %r15, 4;
	add.s64 	%rd25, %rd2, %rd24;
	ld.global.u32 	%r16, [%rd25];
	setp.gt.s32 	%p8, %r16, 3;
	@%p8 bra 	$L__BB3_9;
	cvt.s64.s32 	%rd26, %r1;
	add.s64 	%rd27, %rd1, %rd26;
	mov.b16 	%rs1, 1;
	st.global.u8 	[%rd27], %rs1;
$L__BB3_12:
	ret;

}
	// .globl	_Z20coloringGoodVerticesiPiS_Pb
.visible .entry _Z20coloringGoodVerticesiPiS_Pb(
	.param .u32 _Z20coloringGoodVerticesiPiS_Pb_param_0,
	.param .u64 .ptr .align 1 _Z20coloringGoodVerticesiPiS_Pb_param_1,
	.param .u64 .ptr .align 1 _Z20coloringGoodVerticesiPiS_Pb_param_2,
	.param .u64 .ptr .align 1 _Z20coloringGoodVerticesiPiS_Pb_param_3
)
{
	.reg .pred 	%p<7>;
	.reg .b16 	%rs<3>;
	.reg .b32 	%r<9>;
	.reg .b64 	%rd<17>;

	ld.param.u32 	%r3, [_Z20coloringGoodVerticesiPiS_Pb_param_0];
	ld.param.u64 	%rd3, [_Z20coloringGoodVerticesiPiS_Pb_param_1];
	ld.param.u64 	%rd4, [_Z20coloringGoodVerticesiPiS_Pb_param_2];
	ld.param.u64 	%rd5, [_Z20coloringGoodVerticesiPiS_Pb_param_3];
	cvta.to.global.u64 	%rd1, %rd4;
	cvta.to.global.u64 	%rd2, %rd5;
	mov.u32 	%r4, %tid.x;
	mov.u32 	%r5, %ctaid.x;
	mov.u32 	%r6, %ntid.x;
	mad.lo.s32 	%r1, %r5, %r6, %r4;
	setp.gt.s32 	%p1, %r1, %r3;
	setp.lt.u32 	%p2, %r1, 2;
	or.pred  	%p3, %p1, %p2;
	@%p3 bra 	$L__BB4_6;
	cvta.to.global.u64 	%rd6, %rd3;
	mul.wide.s32 	%rd7, %r1, 4;
	add.s64 	%rd8, %rd6, %rd7;
	ld.global.u32 	%r2, [%rd8];
	setp.gt.s32 	%p4, %r2, 3;
	@%p4 bra 	$L__BB4_4;
	cvt.s64.s32 	%rd9, %r1;
	add.s64 	%rd10, %rd2, %rd9;
	ld.global.u8 	%rs1, [%rd10];
	setp.eq.s16 	%p5, %rs1, 0;
	@%p5 bra 	$L__BB4_6;
$L__BB4_3:
	add.s64 	%rd14, %rd1, %rd7;
	mov.b32 	%r7, 0;
	st.global.u32 	[%rd14], %r7;
	bra.uni 	$L__BB4_6;
$L__BB4_4:
	cvt.s64.s32 	%rd11, %r1;
	add.s64 	%rd12, %rd2, %rd11;
	ld.global.u8 	%rs2, [%rd12];
	setp.ne.s16 	%p6, %rs2, 0;
	@%p6 bra 	$L__BB4_3;
	add.s32 	%r8, %r2, -3;
	add.s64 	%rd16, %rd1, %rd7;
	st.global.u32 	[%rd16], %r8;
$L__BB4_6:
	ret;

}
	// .globl	_Z26partialColoringBadVerticesiPiS_S_S_S_S_Pb
.visible .entry _Z26partialColoringBadVerticesiPiS_S_S_S_S_Pb(
	.param .u32 _Z26partialColoringBadVerticesiPiS_S_S_S_S_Pb_param_0,
	.param .u64 .ptr .align 1 _Z26partialColoringBadVerticesiPiS_S_S_S_S_Pb_param_1,
	.param .u64 .ptr .align 1 _Z26partialColoringBadVerticesiPiS_S_S_S_S_Pb_param_2,
	.param .u64 .ptr .align 1 _Z26partialColoringBadVerticesiPiS_S_S_S_S_Pb_param_3,
	.param .u64 .ptr .align 1 _Z26partialColoringBadVerticesiPiS_S_S_S_S_Pb_param_4,
	.param .u64 .ptr .align 1 _Z26partialColoringBadVerticesiPiS_S_S_S_S_Pb_param_5,
	.param .u64 .ptr .align 1 _Z26partialColoringBadVerticesiPiS_S_S_S_S_Pb_param_6,
	.param .u64 .ptr .align 1 _Z26partialColoringBadVerticesiPiS_S_S_S_S_Pb_param_7
)
{
	.reg .pred 	%p<16>;
	.reg .b16 	%rs<4>;
	.reg .b32 	%r<24>;
	.reg .b64 	%rd<36>;

	ld.param.u32 	%r10, [_Z26partialColoringBadVerticesiPiS_S_S_S_S_Pb_param_0];
	ld.param.u64 	%rd6, [_Z26partialColoringBadVerticesiPiS_S_S_S_S_Pb_param_1];
	ld.param.u64 	%rd7, [_Z26partialColoringBadVerticesiPiS_S_S_S_S_Pb_param_2];
	ld.param.u64 	%rd8, [_Z26partialColoringBadVerticesiPiS_S_S_S_S_Pb_param_3];
	ld.param.u64 	%rd9, [_Z26partialColoringBadVerticesiPiS_S_S_S_S_Pb_param_4];
	ld.param.u64 	%rd10, [_Z26partialColoringBadVerticesiPiS_S_S_S_S_Pb_param_5];
	ld.param.u64 	%rd11, [_Z26partialColoringBadVerticesiPiS_S_S_S_S_Pb_param_6];
	ld.param.u64 	%rd12, [_Z26partialColoringBadVerticesiPiS_S_S_S_S_Pb_param_7];
	cvta.to.global.u64 	%rd1, %rd11;
	cvta.to.global.u64 	%rd2, %rd10;
	cvta.to.global.u64 	%rd3, %rd12;
	mov.u32 	%r11, %tid.x;
	mov.u32 	%r12, %ctaid.x;
	mov.u32 	%r13, %ntid.x;
	mad.lo.s32 	%r1, %r12, %r13, %r11;
	setp.gt.s32 	%p1, %r1, %r10;
	setp.lt.u32 	%p2, %r1, 2;
	or.pred  	%p3, %p1, %p2;
	@%p3 bra 	$L__BB5_11;
	cvt.s64.s32 	%rd13, %r1;
	add.s64 	%rd4, %rd3, %rd13;
	ld.global.u8 	%rs1, [%rd4];
	setp.eq.s16 	%p4, %rs1, 0;
	@%p4 bra 	$L__BB5_11;
	cvta.to.global.u64 	%rd14, %rd7;
	mul.wide.s32 	%rd15, %r1, 4;
	add.s64 	%rd16, %rd14, %rd15;
	ld.global.u32 	%r2, [%rd16];
	cvt.s64.s32 	%rd17, %r2;
	add.s64 	%rd18, %rd3, %rd17;
	ld.global.u8 	%rs2, [%rd18];
	setp.ne.s16 	%p5, %rs2, 0;
	@%p5 bra 	$L__BB5_11;
	mov.b16 	%rs3, 0;
	st.global.u8 	[%rd4], %rs3;
	mul.wide.s32 	%rd19, %r2, 4;
	add.s64 	%rd20, %rd2, %rd19;
	ld.global.u32 	%r3, [%rd20];
	cvta.to.global.u64 	%rd21, %rd9;
	add.s64 	%rd23, %rd21, %rd15;
	ld.global.u32 	%r4, [%rd23];
	cvta.to.global.u64 	%rd24, %rd6;
	add.s64 	%rd25, %rd24, %rd15;
	ld.global.u32 	%r5, [%rd25];
	setp.lt.s32 	%p6, %r4, 1;
	mov.b32 	%r23, 0;
	@%p6 bra 	$L__BB5_6;
	cvta.to.global.u64 	%rd5, %rd8;
	mov.b32 	%r22, 0;
$L__BB5_5:
	add.s32 	%r16, %r22, %r5;
	mul.wide.s32 	%rd26, %r16, 4;
	add.s64 	%rd27, %rd5, %rd26;
	ld.global.u32 	%r17, [%rd27];
	mul.wide.s32 	%rd28, %r17, 4;
	add.s64 	%rd29, %rd2, %rd28;
	ld.global.u32 	%r23, [%rd29];
	add.s32 	%r18, %r23, -4;
	setp.lt.u32 	%p7, %r18, -3;
	add.s32 	%r22, %r22, 1;
	setp.lt.s32 	%p8, %r22, %r4;
	and.pred  	%p9, %p7, %p8;
	@%p9 bra 	$L__BB5_5;
$L__BB5_6:
	setp.eq.s32 	%p10, %r3, 1;
	setp.eq.s32 	%p11, %r23, 1;
	or.pred  	%p12, %p10, %p11;
	@%p12 bra 	$L__BB5_8;
	add.s64 	%rd35, %rd1, %rd15;
	mov.b32 	%r21, 1;
	st.global.u32 	[%rd35], %r21;
	bra.uni 	$L__BB5_11;
$L__BB5_8:
	setp.eq.s32 	%p13, %r3, 2;
	setp.eq.s32 	%p14, %r23, 2;
	or.pred  	%p15, %p13, %p14;
	@%p15 bra 	$L__BB5_10;
	add.s64 	%rd33, %rd1, %rd15;
	mov.b32 	%r20, 2;
	st.global.u32 	[%rd33], %r20;
	bra.uni 	$L__BB5_11;
$L__BB5_10:
	add.s64 	%rd31, %rd1, %rd15;
	mov.b32 	%r19, 3;
	st.global.u32 	[%rd31], %r19;
$L__BB5_11:
	ret;

}
	// .globl	_Z13threeColoringiPiS_S_S_S_S_Pb
.visible .entry _Z13threeColoringiPiS_S_S_S_S_Pb(
	.param .u32 _Z13threeColoringiPiS_S_S_S_S_Pb_param_0,
	.param .u64 .ptr .align 1 _Z13threeColoringiPiS_S_S_S_S_Pb_param_1,
	.param .u64 .ptr .align 1 _Z13threeColoringiPiS_S_S_S_S_Pb_param_2,
	.param .u64 .ptr .align 1 _Z13threeColoringiPiS_S_S_S_S_Pb_param_3,
	.param .u64 .ptr .align 1 _Z13threeColoringiPiS_S_S_S_S_Pb_param_4,
	.param .u64 .ptr .align 1 _Z13threeColoringiPiS_S_S_S_S_Pb_param_5,
	.param .u64 .ptr .align 1 _Z13threeColoringiPiS_S_S_S_S_Pb_param_6,
	.param .u64 .ptr .align 1 _Z13threeColoringiPiS_S_S_S_S_Pb_param_7
)
{
	.reg .pred 	%p<15>;
	.reg .b16 	%rs<3>;
	.reg .b32 	%r<24>;
	.reg .b64 	%rd<33>;

	ld.param.u32 	%r9, [_Z13threeColoringiPiS_S_S_S_S_Pb_param_0];
	ld.param.u64 	%rd5, [_Z13threeColoringiPiS_S_S_S_S_Pb_param_1];
	ld.param.u64 	%rd6, [_Z13threeColoringiPiS_S_S_S_S_Pb_param_2];
	ld.param.u64 	%rd7, [_Z13threeColoringiPiS_S_S_S_S_Pb_param_3];
	ld.param.u64 	%rd8, [_Z13threeColoringiPiS_S_S_S_S_Pb_param_4];
	ld.param.u64 	%rd10, [_Z13threeColoringiPiS_S_S_S_S_Pb_param_5];
	ld.param.u64 	%rd11, [_Z13threeColoringiPiS_S_S_S_S_Pb_param_6];
	ld.param.u64 	%rd9, [_Z13threeColoringiPiS_S_S_S_S_Pb_param_7];
	cvta.to.global.u64 	%rd1, %rd11;
	cvta.to.global.u64 	%rd2, %rd10;
	mov.u32 	%r10, %tid.x;
	mov.u32 	%r11, %ctaid.x;
	mov.u32 	%r12, %ntid.x;
	mad.lo.s32 	%r1, %r11, %r12, %r10;
	setp.gt.s32 	%p1, %r1, %r9;
	setp.lt.u32 	%p2, %r1, 2;
	or.pred  	%p3, %p1, %p2;
	@%p3 bra 	$L__BB6_10;
	cvta.to.global.u64 	%rd12, %rd9;
	cvt.s64.s32 	%rd13, %r1;
	add.s64 	%rd3, %rd12, %rd13;
	ld.global.u8 	%rs1, [%rd3];
	setp.eq.s16 	%p4, %rs1, 0;
	@%p4 bra 	$L__BB6_10;
	mov.b16 	%rs2, 0;
	st.global.u8 	[%rd3], %rs2;
	cvta.to.global.u64 	%rd14, %rd6;
	mul.wide.s32 	%rd15, %r1, 4;
	add.s64 	%rd16, %rd14, %rd15;
	ld.global.u32 	%r14, [%rd16];
	mul.wide.s32 	%rd17, %r14, 4;
	add.s64 	%rd18, %rd2, %rd17;
	ld.global.u32 	%r2, [%rd18];
	cvta.to.global.u64 	%rd19, %rd8;
	add.s64 	%rd20, %rd19, %rd15;
	ld.global.u32 	%r3, [%rd20];
	cvta.to.global.u64 	%rd21, %rd5;
	add.s64 	%rd22, %rd21, %rd15;
	ld.global.u32 	%r4, [%rd22];
	setp.lt.s32 	%p5, %r3, 1;
	mov.b32 	%r23, 0;
	@%p5 bra 	$L__BB6_5;
	cvta.to.global.u64 	%rd4, %rd7;
	mov.b32 	%r22, 0;
$L__BB6_4:
	add.s32 	%r16, %r22, %r4;
	mul.wide.s32 	%rd23, %r16, 4;
	add.s64 	%rd24, %rd4, %rd23;
	ld.global.u32 	%r17, [%rd24];
	mul.wide.s32 	%rd25, %r17, 4;
	add.s64 	%rd26, %rd2, %rd25;
	ld.global.u32 	%r23, [%rd26];
	add.s32 	%r18, %r23, -4;
	setp.lt.u32 	%p6, %r18, -3;
	add.s32 	%r22, %r22, 1;
	setp.lt.s32 	%p7, %r22, %r3;
	and.pred  	%p8, %p6, %p7;
	@%p8 bra 	$L__BB6_4;
$L__BB6_5:
	setp.eq.s32 	%p9, %r2, 1;
	setp.eq.s32 	%p10, %r23, 1;
	or.pred  	%p11, %p9, %p10;
	@%p11 bra 	$L__BB6_7;
	add.s64 	%rd32, %rd1, %rd15;
	mov.b32 	%r21, 1;
	st.global.u32 	[%rd32], %r21;
	bra.uni 	$L__BB6_10;
$L__BB6_7:
	setp.eq.s32 	%p12, %r2, 2;
	setp.eq.s32 	%p13, %r23, 2;
	or.pred  	%p14, %p12, %p13;
	@%p14 bra 	$L__BB6_9;
	add.s64 	%rd30, %rd1, %rd15;
	mov.b32 	%r20, 2;
	st.global.u32 	[%rd30], %r20;
	bra.uni 	$L__BB6_10;
$L__BB6_9:
	add.s64 	%rd28, %rd1, %rd15;
	mov.b32 	%r19, 3;
	st.global.u32 	[%rd28], %r19;
$L__BB6_10:
	ret;

}


// ===== COMPILED SASS (sm_100) =====

	.target	sm_100

	.elftype	@"ET_EXEC"


//--------------------- .note.nv.tkinfo           --------------------------
	.section	.note.nv.tkinfo,"",@"SHT_NOTE"
	.sectionflags	@"SHF_NOTE_NV_TKINFO"
	.tkinfo
        /*0018*/ 	.word	0x00000002
        /*0030*/ 	.string	""
        /*0030*/ 	.string	"ptxas"
        /*0030*/ 	.string	"Cuda compilation tools, release 13.0, V13.0.88"
        /*0030*/ 	.string	"Build cuda_13.0.r13.0/compiler.36424714_0"
        /*0030*/ 	.string	"-arch sm_100 -m 64 "



//--------------------- .note.nv.cuinfo           --------------------------
	.section	.note.nv.cuinfo,"",@"SHT_NOTE"
	.sectionflags	@"SHF_NOTE_NV_CUINFO"
        /*0018*/ 	.short	0x0002
        /*001a*/ 	.short	0x0064
        /*001c*/ 	.short	0x0082
	.zero		2


//--------------------- .nv.info                  --------------------------
	.section	.nv.info,"",@"SHT_CUDA_INFO"
	.align	4


	//----- nvinfo : EIATTR_REGCOUNT
	.align		4
        /*0000*/ 	.byte	0x04, 0x2f
        /*0002*/ 	.short	(.L_1 - .L_0)
	.align		4
.L_0:
        /*0004*/ 	.word	index@(_Z16sixColoringTreesiPiS_S_S_i)
        /*0008*/ 	.word	0x00000010


	//----- nvinfo : EIATTR_FRAME_SIZE
	.align		4
.L_1:
        /*000c*/ 	.byte	0x04, 0x11
        /*000e*/ 	.short	(.L_3 - .L_2)
	.align		4
.L_2:
        /*0010*/ 	.word	index@(_Z16sixColoringTreesiPiS_S_S_i)
        /*0014*/ 	.word	0x00000000


	//----- nvinfo : EIATTR_REGCOUNT
	.align		4
.L_3:
        /*0018*/ 	.byte	0x04, 0x2f
        /*001a*/ 	.short	(.L_5 - .L_4)
	.align		4
.L_4:
        /*001c*/ 	.word	index@(_Z12updateColorsiPiS_)
        /*0020*/ 	.word	0x0000000a


	//----- nvinfo : EIATTR_FRAME_SIZE
	.align		4
.L_5:
        /*0024*/ 	.byte	0x04, 0x11
        /*0026*/ 	.short	(.L_7 - .L_6)
	.align		4
.L_6:
        /*0028*/ 	.word	index@(_Z12updateColorsiPiS_)
        /*002c*/ 	.word	0x00000000


	//----- nvinfo : EIATTR_REGCOUNT
	.align		4
.L_7:
        /*0030*/ 	.byte	0x04, 0x2f
        /*0032*/ 	.short	(.L_9 - .L_8)
	.align		4
.L_8:
        /*0034*/ 	.word	index@(_Z14getParentColoriPiS_S_)
        /*0038*/ 	.word	0x0000000c


	//----- nvinfo : EIATTR_FRAME_SIZE
	.align		4
.L_9:
        /*003c*/ 	.byte	0x04, 0x11
        /*003e*/ 	.short	(.L_11 - .L_10)
	.align		4
.L_10:
        /*0040*/ 	.word	index@(_Z14getParentColoriPiS_S_)
        /*0044*/ 	.word	0x00000000


	//----- nvinfo : EIATTR_REGCOUNT
	.align		4
.L_11:
        /*0048*/ 	.byte	0x04, 0x2f
        /*004a*/ 	.short	(.L_13 - .L_12)
	.align		4
.L_12:
        /*004c*/ 	.word	index@(_Z11badVerticesiPiS_S_S_S_S_Pb)
        /*0050*/ 	.word	0x0000000f


	//----- nvinfo : EIATTR_FRAME_SIZE
	.align		4
.L_13:
        /*0054*/ 	.byte	0x04, 0x11
        /*0056*/ 	.short	(.L_15 - .L_14)
	.align		4
.L_14:
        /*0058*/ 	.word	index@(_Z11badVerticesiPiS_S_S_S_S_Pb)
        /*005c*/ 	.word	0x00000000


	//----- nvinfo : EIATTR_REGCOUNT
	.align		4
.L_15:
        /*0060*/ 	.byte	0x04, 0x2f
        /*0062*/ 	.short	(.L_17 - .L_16)
	.align		4
.L_16:
        /*0064*/ 	.word	index@(_Z20coloringGoodVerticesiPiS_Pb)
        /*0068*/ 	.word	0x0000000c


	//----- nvinfo : EIATTR_FRAME_SIZE
	.align		4
.L_17:
        /*006c*/ 	.byte	0x04, 0x11
        /*006e*/ 	.short	(.L_19 - .L_18)
	.align		4
.L_18:
        /*0070*/ 	.word	index@(_Z20coloringGoodVerticesiPiS_Pb)
        /*0074*/ 	.word	0x00000000


	//----- nvinfo : EIATTR_REGCOUNT
	.align		4
.L_19:
        /*0078*/ 	.byte	0x04, 0x2f
        /*007a*/ 	.short	(.L_21 - .L_20)
	.align		4
.L_20:
        /*007c*/ 	.word	index@(_Z26partialColoringBadVerticesiPiS_S_S_S_S_Pb)
        /*0080*/ 	.word	0x00000012


	//----- nvinfo : EIATTR_FRAME_SIZE
	.align		4
.L_21:
        /*0084*/ 	.byte	0x04, 0x11
        /*0086*/ 	.short	(.L_23 - .L_22)
	.align		4
.L_22:
        /*0088*/ 	.word	index@(_Z26partialColoringBadVerticesiPiS_S_S_S_S_Pb)
        /*008c*/ 	.word	0x00000000


	//----- nvinfo : EIATTR_REGCOUNT
	.align		4
.L_23:
        /*0090*/ 	.byte	0x04, 0x2f
        /*0092*/ 	.short	(.L_25 - .L_24)
	.align		4
.L_24:
        /*0094*/ 	.word	index@(_Z13threeColoringiPiS_S_S_S_S_Pb)
        /*0098*/ 	.word	0x00000012


	//----- nvinfo : EIATTR_FRAME_SIZE
	.align		4
.L_25:
        /*009c*/ 	.byte	0x04, 0x11
        /*009e*/ 	.short	(.L_27 - .L_26)
	.align		4
.L_26:
        /*00a0*/ 	.word	index@(_Z13threeColoringiPiS_S_S_S_S_Pb)
        /*00a4*/ 	.word	0x00000000


	//----- nvinfo : EIATTR_MIN_STACK_SIZE
	.align		4
.L_27:
        /*00a8*/ 	.byte	0x04, 0x12
        /*00aa*/ 	.short	(.L_29 - .L_28)
	.align		4
.L_28:
        /*00ac*/ 	.word	index@(_Z13threeColoringiPiS_S_S_S_S_Pb)
        /*00b0*/ 	.word	0x00000000


	//----- nvinfo : EIATTR_MIN_STACK_SIZE
	.align		4
.L_29:
        /*00b4*/ 	.byte	0x04, 0x12
        /*00b6*/ 	.short	(.L_31 - .L_30)
	.align		4
.L_30:
        /*00b8*/ 	.word	index@(_Z26partialColoringBadVerticesiPiS_S_S_S_S_Pb)
        /*00bc*/ 	.word	0x00000000


	//----- nvinfo : EIATTR_MIN_STACK_SIZE
	.align		4
.L_31:
        /*00c0*/ 	.byte	0x04, 0x12
        /*00c2*/ 	.short	(.L_33 - .L_32)
	.align		4
.L_32:
        /*00c4*/ 	.word	index@(_Z20coloringGoodVerticesiPiS_Pb)
        /*00c8*/ 	.word	0x00000000


	//----- nvinfo : EIATTR_MIN_STACK_SIZE
	.align		4
.L_33:
        /*00cc*/ 	.byte	0x04, 0x12
        /*00ce*/ 	.short	(.L_35 - .L_34)
	.align		4
.L_34:
        /*00d0*/ 	.word	index@(_Z11badVerticesiPiS_S_S_S_S_Pb)
        /*00d4*/ 	.word	0x00000000


	//----- nvinfo : EIATTR_MIN_STACK_SIZE
	.align		4
.L_35:
        /*00d8*/ 	.byte	0x04, 0x12
        /*00da*/ 	.short	(.L_37 - .L_36)
	.align		4
.L_36:
        /*00dc*/ 	.word	index@(_Z14getParentColoriPiS_S_)
        /*00e0*/ 	.word	0x00000000


	//----- nvinfo : EIATTR_MIN_STACK_SIZE
	.align		4
.L_37:
        /*00e4*/ 	.byte	0x04, 0x12
        /*00e6*/ 	.short	(.L_39 - .L_38)
	.align		4
.L_38:
        /*00e8*/ 	.word	index@(_Z12updateColorsiPiS_)
        /*00ec*/ 	.word	0x00000000


	//----- nvinfo : EIATTR_MIN_STACK_SIZE
	.align		4
.L_39:
        /*00f0*/ 	.byte	0x04, 0x12
        /*00f2*/ 	.short	(.L_41 - .L_40)
	.align		4
.L_40:
        /*00f4*/ 	.word	index@(_Z16sixColoringTreesiPiS_S_S_i)
        /*00f8*/ 	.word	0x00000000
.L_41:


//--------------------- .nv.compat                --------------------------
	.section	.nv.compat,"",@"SHT_CUDA_COMPAT_INFO"
	.align	4
        /*0000*/ 	.byte	0x02, 0x09, 0x00, 0x00, 0x02, 0x02, 0x01, 0x00, 0x02, 0x05, 0x05, 0x00, 0x03, 0x07, 0x01, 0x01
        /*0010*/ 	.byte	0x02, 0x03, 0x00, 0x00, 0x02, 0x06, 0x01, 0x00, 0x04, 0x0b, 0x08, 0x00, 0x09, 0x00, 0x00, 0x00
        /*0020*/ 	.byte	0x00, 0x00, 0x00, 0x00


//--------------------- .nv.info._Z13threeColoringiPiS_S_S_S_S_Pb --------------------------
	.section	.nv.info._Z13threeColoringiPiS_S_S_S_S_Pb,"",@"SHT_CUDA_INFO"
	.sectionflags	@""
	.align	4


	//----- nvinfo : EIATTR_CUDA_API_VERSION
	.align		4
        /*0000*/ 	.byte	0x04, 0x37
        /*0002*/ 	.short	(.L_43 - .L_42)
.L_42:
        /*0004*/ 	.word	0x00000082


	//----- nvinfo : EIATTR_KPARAM_INFO
	.align		4
.L_43:
        /*0008*/ 	.byte	0x04, 0x17
        /*000a*/ 	.short	(.L_45 - .L_44)
.L_44:
        /*000c*/ 	.word	0x00000000
        /*0010*/ 	.short	0x0007
        /*0012*/ 	.short	0x0038
        /*0014*/ 	.byte	0x00, 0xf5, 0x21, 0x00


	//----- nvinfo : EIATTR_KPARAM_INFO
	.align		4
.L_45:
        /*0018*/ 	.byte	0x04, 0x17
        /*001a*/ 	.short	(.L_47 - .L_46)
.L_46:
        /*001c*/ 	.word	0x00000000
        /*0020*/ 	.short	0x0006
        /*0022*/ 	.short	0x0030
        /*0024*/ 	.byte	0x00, 0xf5, 0x21, 0x00


	//----- nvinfo : EIATTR_KPARAM_INFO
	.align		4
.L_47:
        /*0028*/ 	.byte	0x04, 0x17
        /*002a*/ 	.short	(.L_49 - .L_48)
.L_48:
        /*002c*/ 	.word	0x00000000
        /*0030*/ 	.short	0x0005
        /*0032*/ 	.short	0x0028
        /*0034*/ 	.byte	0x00, 0xf5, 0x21, 0x00


	//----- nvinfo : EIATTR_KPARAM_INFO
	.align		4
.L_49:
        /*0038*/ 	.byte	0x04, 0x17
        /*003a*/ 	.short	(.L_51 - .L_50)
.L_50:
        /*003c*/ 	.word	0x00000000
        /*0040*/ 	.short	0x0004
        /*0042*/ 	.short	0x0020
        /*0044*/ 	.byte	0x00, 0xf5, 0x21, 0x00


	//----- nvinfo : EIATTR_KPARAM_INFO
	.align		4
.L_51:
        /*0048*/ 	.byte	0x04, 0x17
        /*004a*/ 	.short	(.L_53 - .L_52)
.L_52:
        /*004c*/ 	.word	0x00000000
        /*0050*/ 	.short	0x0003
        /*0052*/ 	.short	0x0018
        /*0054*/ 	.byte	0x00, 0xf5, 0x21, 0x00


	//----- nvinfo : EIATTR_KPARAM_INFO
	.align		4
.L_53:
        /*0058*/ 	.byte	0x04, 0x17
        /*005a*/ 	.short	(.L_55 - .L_54)
.L_54:
        /*005c*/ 	.word	0x00000000
        /*0060*/ 	.short	0x0002
        /*0062*/ 	.short	0x0010
        /*0064*/ 	.byte	0x00, 0xf5, 0x21, 0x00


	//----- nvinfo : EIATTR_KPARAM_INFO
	.align		4
.L_55:
        /*0068*/ 	.byte	0x04, 0x17
        /*006a*/ 	.short	(.L_57 - .L_56)
.L_56:
        /*006c*/ 	.word	0x00000000
        /*0070*/ 	.short	0x0001
        /*0072*/ 	.short	0x0008
        /*0074*/ 	.byte	0x00, 0xf5, 0x21, 0x00


	//----- nvinfo : EIATTR_KPARAM_INFO
	.align		4
.L_57:
        /*0078*/ 	.byte	0x04, 0x17
        /*007a*/ 	.short	(.L_59 - .L_58)
.L_58:
        /*007c*/ 	.word	0x00000000
        /*0080*/ 	.short	0x0000
        /*0082*/ 	.short	0x0000
        /*0084*/ 	.byte	0x00, 0xf0, 0x11, 0x00


	//----- nvinfo : EIATTR_SPARSE_MMA_MASK
	.align		4
.L_59:
        /*0088*/ 	.byte	0x03, 0x50
        /*008a*/ 	.short	0x0000


	//----- nvinfo : EIATTR_MAXREG_COUNT
	.align		4
        /*008c*/ 	.byte	0x03, 0x1b
        /*008e*/ 	.short	0x00ff


	//----- nvinfo : EIATTR_MERCURY_ISA_VERSION
	.align		4
        /*0090*/ 	.byte	0x03, 0x5f
        /*0092*/ 	.short	0x0101


	//----- nvinfo : EIATTR_VRC_CTA_INIT_COUNT
	.align		4
        /*0094*/ 	.byte	0x02, 0x4a
	.zero		1
	.zero		1


	//----- nvinfo : EIATTR_EXIT_INSTR_OFFSETS
	.align		4
        /*0098*/ 	.byte	0x04, 0x1c
        /*009a*/ 	.short	(.L_61 - .L_60)


	//   ....[0]....
.L_60:
        /*009c*/ 	.word	0x00000080


	//   ....[1]....
        /*00a0*/ 	.word	0x000000f0


	//   ....[2]....
        /*00a4*/ 	.word	0x00000340


	//   ....[3]....
        /*00a8*/ 	.word	0x000003b0


	//   ....[4]....
        /*00ac*/ 	.word	0x00000400


	//----- nvinfo : EIATTR_CRS_STACK_SIZE
	.align		4
.L_61:
        /*00b0*/ 	.byte	0x04, 0x1e
        /*00b2*/ 	.short	(.L_63 - .L_62)
.L_62:
        /*00b4*/ 	.word	0x00000000


	//----- nvinfo : EIATTR_CBANK_PARAM_SIZE
	.align		4
.L_63:
        /*00b8*/ 	.byte	0x03, 0x19
        /*00ba*/ 	.short	0x0040


	//----- nvinfo : EIATTR_PARAM_CBANK
	.align		4
        /*00bc*/ 	.byte	0x04, 0x0a
        /*00be*/ 	.short	(.L_65 - .L_64)
	.align		4
.L_64:
        /*00c0*/ 	.word	index@(.nv.constant0._Z13threeColoringiPiS_S_S_S_S_Pb)
        /*00c4*/ 	.short	0x0380
        /*00c6*/ 	.short	0x0040


	//----- nvinfo : EIATTR_SW_WAR
	.align		4
.L_65:
        /*00c8*/ 	.byte	0x04, 0x36
        /*00ca*/ 	.short	(.L_67 - .L_66)
.L_66:
        /*00cc*/ 	.word	0x00000008
.L_67:


//--------------------- .nv.info._Z26partialColoringBadVerticesiPiS_S_S_S_S_Pb --------------------------
	.section	.nv.info._Z26partialColoringBadVerticesiPiS_S_S_S_S_Pb,"",@"SHT_CUDA_INFO"
	.sectionflags	@""
	.align	4


	//----- nvinfo : EIATTR_CUDA_API_VERSION
	.align		4
        /*0000*/ 	.byte	0x04, 0x37
        /*0002*/ 	.short	(.L_69 - .L_68)
.L_68:
        /*0004*/ 	.word	0x00000082


	//----- nvinfo : EIATTR_KPARAM_INFO
	.align		4
.L_69:
        /*0008*/ 	.byte	0x04, 0x17
        /*000a*/ 	.short	(.L_71 - .L_70)
.L_70:
        /*000c*/ 	.word	0x00000000
        /*0010*/ 	.short	0x0007
        /*0012*/ 	.short	0x0038
        /*0014*/ 	.byte	0x00, 0xf5, 0x21, 0x00


	//----- nvinfo : EIATTR_KPARAM_INFO
	.align		4
.L_71:
        /*0018*/ 	.byte	0x04, 0x17
        /*001a*/ 	.short	(.L_73 - .L_72)
.L_72:
        /*001c*/ 	.word	0x00000000
        /*0020*/ 	.short	0x0006
        /*0022*/ 	.short	0x0030
        /*0024*/ 	.byte	0x00, 0xf5, 0x21, 0x00


	//----- nvinfo : EIATTR_KPARAM_INFO
	.align		4
.L_73:
        /*0028*/ 	.byte	0x04, 0x17
        /*002a*/ 	.short	(.L_75 - .L_74)
.L_74:
        /*002c*/ 	.word	0x00000000
        /*0030*/ 	.short	0x0005
        /*0032*/ 	.short	0x0028
        /*0034*/ 	.byte	0x00, 0xf5, 0x21, 0x00


	//----- nvinfo : EIATTR_KPARAM_INFO
	.align		4
.L_75:
        /*0038*/ 	.byte	0x04, 0x17
        /*003a*/ 	.short	(.L_77 - .L_76)
.L_76:
        /*003c*/ 	.word	0x00000000
        /*0040*/ 	.short	0x0004
        /*0042*/ 	.short	0x0020
        /*0044*/ 	.byte	0x00, 0xf5, 0x21, 0x00


	//----- nvinfo : EIATTR_KPARAM_INFO
	.align		4
.L_77:
        /*0048*/ 	.byte	0x04, 0x17
        /*004a*/ 	.short	(.L_79 - .L_78)
.L_78:
        /*004c*/ 	.word	0x00000000
        /*0050*/ 	.short	0x0003
        /*0052*/ 	.short	0x0018
        /*0054*/ 	.byte	0x00, 0xf5, 0x21, 0x00


	//----- nvinfo : EIATTR_KPARAM_INFO
	.align		4
.L_79:
        /*0058*/ 	.byte	0x04, 0x17
        /*005a*/ 	.short	(.L_81 - .L_80)
.L_80:
        /*005c*/ 	.word	0x00000000
        /*0060*/ 	.short	0x0002
        /*0062*/ 	.short	0x0010
        /*0064*/ 	.byte	0x00, 0xf5, 0x21, 0x00


	//----- nvinfo : EIATTR_KPARAM_INFO
	.align		4
.L_81:
        /*0068*/ 	.byte	0x04, 0x17
        /*006a*/ 	.short	(.L_83 - .L_82)
.L_82:
        /*006c*/ 	.word	0x00000000
        /*0070*/ 	.short	0x0001
        /*0072*/ 	.short	0x0008
        /*0074*/ 	.byte	0x00, 0xf5, 0x21, 0x00


	//----- nvinfo : EIATTR_KPARAM_INFO
	.align		4
.L_83:
        /*0078*/ 	.byte	0x04, 0x17
        /*007a*/ 	.short	(.L_85 - .L_84)
.L_84:
        /*007c*/ 	.word	0x00000000
        /*0080*/ 	.short	0x0000
        /*0082*/ 	.short	0x0000
        /*0084*/ 	.byte	0x00, 0xf0, 0x11, 0x00


	//----- nvinfo : EIATTR_SPARSE_MMA_MASK
	.align		4
.L_85:
        /*0088*/ 	.byte	0x03, 0x50
        /*008a*/ 	.short	0x0000


	//----- nvinfo : EIATTR_MAXREG_COUNT
	.align		4
        /*008c*/ 	.byte	0x03, 0x1b
        /*008e*/ 	.short	0x00ff


	//----- nvinfo : EIATTR_MERCURY_ISA_VERSION
	.align		4
        /*0090*/ 	.byte	0x03, 0x5f
        /*0092*/ 	.short	0x0101


	//----- nvinfo : EIATTR_VRC_CTA_INIT_COUNT
	.align		4
        /*0094*/ 	.byte	0x02, 0x4a
	.zero		1
	.zero		1


	//----- nvinfo : EIATTR_EXIT_INSTR_OFFSETS
	.align		4
        /*0098*/ 	.byte	0x04, 0x1c
        /*009a*/ 	.short	(.L_87 - .L_86)


	//   ....[0]....
.L_86:
        /*009c*/ 	.word	0x00000080


	//   ....[1]....
        /*00a0*/ 	.word	0x000000f0


	//   ....[2]....
        /*00a4*/ 	.word	0x00000170


	//   ....[3]....
        /*00a8*/ 	.word	0x00000390


	//   ....[4]....
        /*00ac*/ 	.word	0x00000400


	//   ....[5]....
        /*00b0*/ 	.word	0x00000450


	//----- nvinfo : EIATTR_CRS_STACK_SIZE
	.align		4
.L_87:
        /*00b4*/ 	.byte	0x04, 0x1e
        /*00b6*/ 	.short	(.L_89 - .L_88)
.L_88:
        /*00b8*/ 	.word	0x00000000


	//----- nvinfo : EIATTR_CBANK_PARAM_SIZE
	.align		4
.L_89:
        /*00bc*/ 	.byte	0x03, 0x19
        /*00be*/ 	.short	0x0040


	//----- nvinfo : EIATTR_PARAM_CBANK
	.align		4
        /*00c0*/ 	.byte	0x04, 0x0a
        /*00c2*/ 	.short	(.L_91 - .L_90)
	.align		4
.L_90:
        /*00c4*/ 	.word	index@(.nv.constant0._Z26partialColoringBadVerticesiPiS_S_S_S_S_Pb)
        /*00c8*/ 	.short	0x0380
        /*00ca*/ 	.short	0x0040


	//----- nvinfo : EIATTR_SW_WAR
	.align		4
.L_91:
        /*00cc*/ 	.byte	0x04, 0x36
        /*00ce*/ 	.short	(.L_93 - .L_92)
.L_92:
        /*00d0*/ 	.word	0x00000008
.L_93:


//--------------------- .nv.info._Z20coloringGoodVerticesiPiS_Pb --------------------------
	.section	.nv.info._Z20coloringGoodVerticesiPiS_Pb,"",@"SHT_CUDA_INFO"
	.sectionflags	@""
	.align	4


	//----- nvinfo : EIATTR_CUDA_API_VERSION
	.align		4
        /*0000*/ 	.byte	0x04, 0x37
        /*0002*/ 	.short	(.L_95 - .L_94)
.L_94:
        /*0004*/ 	.word	0x00000082


	//----- nvinfo : EIATTR_KPARAM_INFO
	.align		4
.L_95:
        /*0008*/ 	.byte	0x04, 0x17
        /*000a*/ 	.short	(.L_97 - .L_96)
.L_96:
        /*000c*/ 	.word	0x00000000
        /*0010*/ 	.short	0x0003
        /*0012*/ 	.short	0x0018
        /*0014*/ 	.byte	0x00, 0xf5, 0x21, 0x00


	//----- nvinfo : EIATTR_KPARAM_INFO
	.align		4
.L_97:
        /*0018*/ 	.byte	0x04, 0x17
        /*001a*/ 	.short	(.L_99 - .L_98)
.L_98:
        /*001c*/ 	.word	0x00000000
        /*0020*/ 	.short	0x0002
        /*0022*/ 	.short	0x0010
        /*0024*/ 	.byte	0x00, 0xf5, 0x21, 0x00


	//----- nvinfo : EIATTR_KPARAM_INFO
	.align		4
.L_99:
        /*0028*/ 	.byte	0x04, 0x17
        /*002a*/ 	.short	(.L_101 - .L_100)
.L_100:
        /*002c*/ 	.word	0x00000000
        /*0030*/ 	.short	0x0001
        /*0032*/ 	.short	0x0008
        /*0034*/ 	.byte	0x00, 0xf5, 0x21, 0x00


	//----- nvinfo : EIATTR_KPARAM_INFO
	.align		4
.L_101:
        /*0038*/ 	.byte	0x04, 0x17
        /*003a*/ 	.short	(.L_103 - .L_102)
.L_102:
        /*003c*/ 	.word	0x00000000
        /*0040*/ 	.short	0x0000
        /*0042*/ 	.short	0x0000
        /*0044*/ 	.byte	0x00, 0xf0, 0x11, 0x00


	//----- nvinfo : EIATTR_SPARSE_MMA_MASK
	.align		4
.L_103:
        /*0048*/ 	.byte	0x03, 0x50
        /*004a*/ 	.short	0x0000


	//----- nvinfo : EIATTR_MAXREG_COUNT
	.align		4
        /*004c*/ 	.byte	0x03, 0x1b
        /*004e*/ 	.short	0x00ff


	//----- nvinfo : EIATTR_MERCURY_ISA_VERSION
	.align		4
        /*0050*/ 	.byte	0x03, 0x5f
        /*0052*/ 	.short	0x0101


	//----- nvinfo : EIATTR_VRC_CTA_INIT_COUNT
	.align		4
        /*0054*/ 	.byte	0x02, 0x4a
	.zero		1
	.zero		1


	//----- nvinfo : EIATTR_EXIT_INSTR_OFFSETS
	.align		4
        /*0058*/ 	.byte	0x04, 0x1c
        /*005a*/ 	.short	(.L_105 - .L_104)


	//   ....[0]....
.L_104:
        /*005c*/ 	.word	0x00000080


	//   ....[1]....
        /*0060*/ 	.word	0x00000150


	//   ....[2]....
        /*0064*/ 	.word	0x00000200


	//   ....[3]....
        /*0068*/ 	.word	0x00000250


	//----- nvinfo : EIATTR_CRS_STACK_SIZE
	.align		4
.L_105:
        /*006c*/ 	.byte	0x04, 0x1e
        /*006e*/ 	.short	(.L_107 - .L_106)
.L_106:
        /*0070*/ 	.word	0x00000000


	//----- nvinfo : EIATTR_CBANK_PARAM_SIZE
	.align		4
.L_107:
        /*0074*/ 	.byte	0x03, 0x19
        /*0076*/ 	.short	0x0020


	//----- nvinfo : EIATTR_PARAM_CBANK
	.align		4
        /*0078*/ 	.byte	0x04, 0x0a
        /*007a*/ 	.short	(.L_109 - .L_108)
	.align		4
.L_108:
        /*007c*/ 	.word	index@(.nv.constant0._Z20coloringGoodVerticesiPiS_Pb)
        /*0080*/ 	.short	0x0380
        /*0082*/ 	.short	0x0020


	//----- nvinfo : EIATTR_SW_WAR
	.align		4
.L_109:
        /*0084*/ 	.byte	0x04, 0x36
        /*0086*/ 	.short	(.L_111 - .L_110)
.L_110:
        /*0088*/ 	.word	0x00000008
.L_111:


//--------------------- .nv.info._Z11badVerticesiPiS_S_S_S_S_Pb --------------------------
	.section	.nv.info._Z11badVerticesiPiS_S_S_S_S_Pb,"",@"SHT_CUDA_INFO"
	.sectionflags	@""
	.align	4


	//----- nvinfo : EIATTR_CUDA_API_VERSION
	.align		4
        /*0000*/ 	.byte	0x04, 0x37
        /*0002*/ 	.short	(.L_113 - .L_112)
.L_112:
        /*0004*/ 	.word	0x00000082


	//----- nvinfo : EIATTR_KPARAM_INFO
	.align		4
.L_113:
        /*0008*/ 	.byte	0x04, 0x17
        /*000a*/ 	.short	(.L_115 - .L_114)
.L_114:
        /*000c*/ 	.word	0x00000000
        /*0010*/ 	.short	0x0007
        /*0012*/ 	.short	0x0038
        /*0014*/ 	.byte	0x00, 0xf5, 0x21, 0x00


	//----- nvinfo : EIATTR_KPARAM_INFO
	.align		4
.L_115:
        /*0018*/ 	.byte	0x04, 0x17
        /*001a*/ 	.short	(.L_117 - .L_116)
.L_116:
        /*001c*/ 	.word	0x00000000
        /*0020*/ 	.short	0x0006
        /*0022*/ 	.short	0x0030
        /*0024*/ 	.byte	0x00, 0xf5, 0x21, 0x00


	//----- nvinfo : EIATTR_KPARAM_INFO
	.align		4
.L_117:
        /*0028*/ 	.byte	0x04, 0x17
        /*002a*/ 	.short	(.L_119 - .L_118)
.L_118:
        /*002c*/ 	.word	0x00000000
        /*0030*/ 	.short	0x0005
        /*0032*/ 	.short	0x0028
        /*0034*/ 	.byte	0x00, 0xf5, 0x21, 0x00


	//----- nvinfo : EIATTR_KPARAM_INFO
	.align		4
.L_119:
        /*0038*/ 	.byte	0x04, 0x17
        /*003a*/ 	.short	(.L_121 - .L_120)
.L_120:
        /*003c*/ 	.word	0x00000000
        /*0040*/ 	.short	0x0004
        /*0042*/ 	.short	0x0020
        /*0044*/ 	.byte	0x00, 0xf5, 0x21, 0x00


	//----- nvinfo : EIATTR_KPARAM_INFO
	.align		4
.L_121:
        /*0048*/ 	.byte	0x04, 0x17
        /*004a*/ 	.short	(.L_123 - .L_122)
.L_122:
        /*004c*/ 	.word	0x00000000
        /*0050*/ 	.short	0x0003
        /*0052*/ 	.short	0x0018
        /*0054*/ 	.byte	0x00, 0xf5, 0x21, 0x00


	//----- nvinfo : EIATTR_KPARAM_INFO
	.align		4
.L_123:
        /*0058*/ 	.byte	0x04, 0x17
        /*005a*/ 	.short	(.L_125 - .L_124)
.L_124:
        /*005c*/ 	.word	0x00000000
        /*0060*/ 	.short	0x0002
        /*0062*/ 	.short	0x0010
        /*0064*/ 	.byte	0x00, 0xf5, 0x21, 0x00


	//----- nvinfo : EIATTR_KPARAM_INFO
	.align		4
.L_125:
        /*0068*/ 	.byte	0x04, 0x17
        /*006a*/ 	.short	(.L_127 - .L_126)
.L_126:
        /*006c*/ 	.word	0x00000000
        /*0070*/ 	.short	0x0001
        /*0072*/ 	.short	0x0008
        /*0074*/ 	.byte	0x00, 0xf5, 0x21, 0x00


	//----- nvinfo : EIATTR_KPARAM_INFO
	.align		4
.L_127:
        /*0078*/ 	.byte	0x04, 0x17
        /*007a*/ 	.short	(.L_129 - .L_128)
.L_128:
        /*007c*/ 	.word	0x00000000
        /*0080*/ 	.short	0x0000
        /*0082*/ 	.short	0x0000
        /*0084*/ 	.byte	0x00, 0xf0, 0x11, 0x00


	//----- nvinfo : EIATTR_SPARSE_MMA_MASK
	.align		4
.L_129:
        /*0088*/ 	.byte	0x03, 0x50
        /*008a*/ 	.short	0x0000


	//----- nvinfo : EIATTR_MAXREG_COUNT
	.align		4
        /*008c*/ 	.byte	0x03, 0x1b
        /*008e*/ 	.short	0x00ff


	//----- nvinfo : EIATTR_MERCURY_ISA_VERSION
	.align		4
        /*0090*/ 	.byte	0x03, 0x5f
        /*0092*/ 	.short	0x0101


	//----- nvinfo : EIATTR_VRC_CTA_INIT_COUNT
	.align		4
        /*0094*/ 	.byte	0x02, 0x4a
	.zero		1
	.zero		1


	//----- nvinfo : EIATTR_EXIT_INSTR_OFFSETS
	.align		4
        /*0098*/ 	.byte	0x04, 0x1c
        /*009a*/ 	.short	(.L_131 - .L_130)


	//   ....[0]....
.L_130:
        /*009c*/ 	.word	0x00000080


	//   ....[1]....
        /*00a0*/ 	.word	0x000000d0


	//   ....[2]....
        /*00a4*/ 	.word	0x00000160


	//   ....[3]....
        /*00a8*/ 	.word	0x00000230


	//   ....[4]....
        /*00ac*/ 	.word	0x00000280


	//   ....[5]....
        /*00b0*/ 	.word	0x00000390


	//   ....[6]....
        /*00b4*/ 	.word	0x00000480


	//----- nvinfo : EIATTR_CRS_STACK_SIZE
	.align		4
.L_131:
        /*00b8*/ 	.byte	0x04, 0x1e
        /*00ba*/ 	.short	(.L_133 - .L_132)
.L_132:
        /*00bc*/ 	.word	0x00000000


	//----- nvinfo : EIATTR_CBANK_PARAM_SIZE
	.align		4
.L_133:
        /*00c0*/ 	.byte	0x03, 0x19
        /*00c2*/ 	.short	0x0040


	//----- nvinfo : EIATTR_PARAM_CBANK
	.align		4
        /*00c4*/ 	.byte	0x04, 0x0a
        /*00c6*/ 	.short	(.L_135 - .L_134)
	.align		4
.L_134:
        /*00c8*/ 	.word	index@(.nv.constant0._Z11badVerticesiPiS_S_S_S_S_Pb)
        /*00cc*/ 	.short	0x0380
        /*00ce*/ 	.short	0x0040


	//----- nvinfo : EIATTR_SW_WAR
	.align		4
.L_135:
        /*00d0*/ 	.byte	0x04, 0x36
        /*00d2*/ 	.short	(.L_137 - .L_136)
.L_136:
        /*00d4*/ 	.word	0x00000008
.L_137:


//--------------------- .nv.info._Z14getParentColoriPiS_S_ --------------------------
	.section	.nv.info._Z14getParentColoriPiS_S_,"",@"SHT_CUDA_INFO"
	.sectionflags	@""
	.align	4


	//----- nvinfo : EIATTR_CUDA_API_VERSION
	.align		4
        /*0000*/ 	.byte	0x04, 0x37
        /*0002*/ 	.short	(.L_139 - .L_138)
.L_138:
        /*0004*/ 	.word	0x00000082


	//----- nvinfo : EIATTR_KPARAM_INFO
	.align		4
.L_139:
        /*0008*/ 	.byte	0x04, 0x17
        /*000a*/ 	.short	(.L_141 - .L_140)
.L_140:
        /*000c*/ 	.word	0x00000000
        /*0010*/ 	.short	0x0003
        /*0012*/ 	.short	0x0018
        /*0014*/ 	.byte	0x00, 0xf5, 0x21, 0x00


	//----- nvinfo : EIATTR_KPARAM_INFO
	.align		4
.L_141:
        /*0018*/ 	.byte	0x04, 0x17
        /*001a*/ 	.short	(.L_143 - .L_142)
.L_142:
        /*001c*/ 	.word	0x00000000
        /*0020*/ 	.short	0x0002
        /*0022*/ 	.short	0x0010
        /*0024*/ 	.byte	0x00, 0xf5, 0x21, 0x00


	//----- nvinfo : EIATTR_KPARAM_INFO
	.align		4
.L_143:
        /*0028*/ 	.byte	0x04, 0x17
        /*002a*/ 	.short	(.L_145 - .L_144)
.L_144:
        /*002c*/ 	.word	0x00000000
        /*0030*/ 	.short	0x0001
        /*0032*/ 	.short	0x0008
        /*0034*/ 	.byte	0x00, 0xf5, 0x21, 0x00


	//----- nvinfo : EIATTR_KPARAM_INFO
	.align		4
.L_145:
        /*0038*/ 	.byte	0x04, 0x17
        /*003a*/ 	.short	(.L_147 - .L_146)
.L_146:
        /*003c*/ 	.word	0x00000000
        /*0040*/ 	.short	0x0000
        /*0042*/ 	.short	0x0000
        /*0044*/ 	.byte	0x00, 0xf0, 0x11, 0x00


	//----- nvinfo : EIATTR_SPARSE_MMA_MASK
	.align		4
.L_147:
        /*0048*/ 	.byte	0x03, 0x50
        /*004a*/ 	.short	0x0000


	//----- nvinfo : EIATTR_MAXREG_COUNT
	.align		4
        /*004c*/ 	.byte	0x03, 0x1b
        /*004e*/ 	.short	0x00ff


	//----- nvinfo : EIATTR_MERCURY_ISA_VERSION
	.align		4
        /*0050*/ 	.byte	0x03, 0x5f
        /*0052*/ 	.short	0x0101


	//----- nvinfo : EIATTR_VRC_CTA_INIT_COUNT
	.align		4
        /*0054*/ 	.byte	0x02, 0x4a
	.zero		1
	.zero		1


	//----- nvinfo : EIATTR_EXIT_INSTR_OFFSETS
	.align		4
        /*0058*/ 	.byte	0x04, 0x1c
        /*005a*/ 	.short	(.L_149 - .L_148)


	//   ....[0]....
.L_148:
        /*005c*/ 	.word	0x00000080


	//   ....[1]....
        /*0060*/ 	.word	0x000000e0


	//   ....[2]....
        /*0064*/ 	.word	0x00000180


	//----- nvinfo : EIATTR_CBANK_PARAM_SIZE
	.align		4
.L_149:
        /*0068*/ 	.byte	0x03, 0x19
        /*006a*/ 	.short	0x0020


	//----- nvinfo : EIATTR_PARAM_CBANK
	.align		4
        /*006c*/ 	.byte	0x04, 0x0a
        /*006e*/ 	.short	(.L_151 - .L_150)
	.align		4
.L_150:
        /*0070*/ 	.word	index@(.nv.constant0._Z14getParentColoriPiS_S_)
        /*0074*/ 	.short	0x0380
        /*0076*/ 	.short	0x0020


	//----- nvinfo : EIATTR_SW_WAR
	.align		4
.L_151:
        /*0078*/ 	.byte	0x04, 0x36
        /*007a*/ 	.short	(.L_153 - .L_152)
.L_152:
        /*007c*/ 	.word	0x00000008
.L_153:


//--------------------- .nv.info._Z12updateColorsiPiS_ --------------------------
	.section	.nv.info._Z12updateColorsiPiS_,"",@"SHT_CUDA_INFO"
	.sectionflags	@""
	.align	4


	//----- nvinfo : EIATTR_CUDA_API_VERSION
	.align		4
        /*0000*/ 	.byte	0x04, 0x37
        /*0002*/ 	.short	(.L_155 - .L_154)
.L_154:
        /*0004*/ 	.word	0x00000082


	//----- nvinfo : EIATTR_KPARAM_INFO
	.align		4
.L_155:
        /*0008*/ 	.byte	0x04, 0x17
        /*000a*/ 	.short	(.L_157 - .L_156)
.L_156:
        /*000c*/ 	.word	0x00000000
        /*0010*/ 	.short	0x0002
        /*0012*/ 	.short	0x0010
        /*0014*/ 	.byte	0x00, 0xf5, 0x21, 0x00


	//----- nvinfo : EIATTR_KPARAM_INFO
	.align		4
.L_157:
        /*0018*/ 	.byte	0x04, 0x17
        /*001a*/ 	.short	(.L_159 - .L_158)
.L_158:
        /*001c*/ 	.word	0x00000000
        /*0020*/ 	.short	0x0001
        /*0022*/ 	.short	0x0008
        /*0024*/ 	.byte	0x00, 0xf5, 0x21, 0x00


	//----- nvinfo : EIATTR_KPARAM_INFO
	.align		4
.L_159:
        /*0028*/ 	.byte	0x04, 0x17
        /*002a*/ 	.short	(.L_161 - .L_160)
.L_160:
        /*002c*/ 	.word	0x00000000
        /*0030*/ 	.short	0x0000
        /*0032*/ 	.short	0x0000
        /*0034*/ 	.byte	0x00, 0xf0, 0x11, 0x00


	//----- nvinfo : EIATTR_SPARSE_MMA_MASK
	.align		4
.L_161:
        /*0038*/ 	.byte	0x03, 0x50
        /*003a*/ 	.short	0x0000


	//----- nvinfo : EIATTR_MAXREG_COUNT
	.align		4
        /*003c*/ 	.byte	0x03, 0x1b
        /*003e*/ 	.short	0x00ff


	//----- nvinfo : EIATTR_MERCURY_ISA_VERSION
	.align		4
        /*0040*/ 	.byte	0x03, 0x5f
        /*0042*/ 	.short	0x0101


	//----- nvinfo : EIATTR_VRC_CTA_INIT_COUNT
	.align		4
        /*0044*/ 	.byte	0x02, 0x4a
	.zero		1
	.zero		1


	//----- nvinfo : EIATTR_EXIT_INSTR_OFFSETS
	.align		4
        /*0048*/ 	.byte	0x04, 0x1c
        /*004a*/ 	.short	(.L_163 - .L_162)


	//   ....[0]....
.L_162:
        /*004c*/ 	.word	0x00000080


	//   ....[1]....
        /*0050*/ 	.word	0x00000100


	//----- nvinfo : EIATTR_CBANK_PARAM_SIZE
	.align		4
.L_163:
        /*0054*/ 	.byte	0x03, 0x19
        /*0056*/ 	.short	0x0018


	//----- nvinfo : EIATTR_PARAM_CBANK
	.align		4
        /*0058*/ 	.byte	0x04, 0x0a
        /*005a*/ 	.short	(.L_165 - .L_164)
	.align		4
.L_164:
        /*005c*/ 	.word	index@(.nv.constant0._Z12updateColorsiPiS_)
        /*0060*/ 	.short	0x0380
        /*0062*/ 	.short	0x0018


	//----- nvinfo : EIATTR_SW_WAR
	.align		4
.L_165:
        /*0064*/ 	.byte	0x04, 0x36
        /*0066*/ 	.short	(.L_167 - .L_166)
.L_166:
        /*0068*/ 	.word	0x00000008
.L_167:


//--------------------- .nv.info._Z16sixColoringTreesiPiS_S_S_i --------------------------
	.section	.nv.info._Z16sixColoringTreesiPiS_S_S_i,"",@"SHT_CUDA_INFO"
	.sectionflags	@""
	.align	4


	//----- nvinfo : EIATTR_CUDA_API_VERSION
	.align		4
        /*0000*/ 	.byte	0x04, 0x37
        /*0002*/ 	.short	(.L_169 - .L_168)
.L_168:
        /*0004*/ 	.word	0x00000082


	//----- nvinfo : EIATTR_KPARAM_INFO
	.align		4
.L_169:
        /*0008*/ 	.byte	0x04, 0x17
        /*000a*/ 	.short	(.L_171 - .L_170)
.L_170:
        /*000c*/ 	.word	0x00000000
        /*0010*/ 	.short	0x0005
        /*0012*/ 	.short	0x0028
        /*0014*/ 	.byte	0x00, 0xf0, 0x11, 0x00


	//----- nvinfo : EIATTR_KPARAM_INFO
	.align		4
.L_171:
        /*0018*/ 	.byte	0x04, 0x17
        /*001a*/ 	.short	(.L_173 - .L_172)
.L_172:
        /*001c*/ 	.word	0x00000000
        /*0020*/ 	.short	0x0004
        /*0022*/ 	.short	0x0020
        /*0024*/ 	.byte	0x00, 0xf5, 0x21, 0x00


	//----- nvinfo : EIATTR_KPARAM_INFO
	.align		4
.L_173:
        /*0028*/ 	.byte	0x04, 0x17
        /*002a*/ 	.short	(.L_175 - .L_174)
.L_174:
        /*002c*/ 	.word	0x00000000
        /*0030*/ 	.short	0x0003
        /*0032*/ 	.short	0x0018
        /*0034*/ 	.byte	0x00, 0xf5, 0x21, 0x00


	//----- nvinfo : EIATTR_KPARAM_INFO
	.align		4
.L_175:
        /*0038*/ 	.byte	0x04, 0x17
        /*003a*/ 	.short	(.L_177 - .L_176)
.L_176:
        /*003c*/ 	.word	0x00000000
        /*0040*/ 	.short	0x0002
        /*0042*/ 	.short	0x0010
        /*0044*/ 	.byte	0x00, 0xf5, 0x21, 0x00


	//----- nvinfo : EIATTR_KPARAM_INFO
	.align		4
.L_177:
        /*0048*/ 	.byte	0x04, 0x17
        /*004a*/ 	.short	(.L_179 - .L_178)
.L_178:
        /*004c*/ 	.word	0x00000000
        /*0050*/ 	.short	0x0001
        /*0052*/ 	.short	0x0008
        /*0054*/ 	.byte	0x00, 0xf5, 0x21, 0x00


	//----- nvinfo : EIATTR_KPARAM_INFO
	.align		4
.L_179:
        /*0058*/ 	.byte	0x04, 0x17
        /*005a*/ 	.short	(.L_181 - .L_180)
.L_180:
        /*005c*/ 	.word	0x00000000
        /*0060*/ 	.short	0x0000
        /*0062*/ 	.short	0x0000
        /*0064*/ 	.byte	0x00, 0xf0, 0x11, 0x00


	//----- nvinfo : EIATTR_SPARSE_MMA_MASK
	.align		4
.L_181:
        /*0068*/ 	.byte	0x03, 0x50
        /*006a*/ 	.short	0x0000


	//----- nvinfo : EIATTR_MAXREG_COUNT
	.align		4
        /*006c*/ 	.byte	0x03, 0x1b
        /*006e*/ 	.short	0x00ff


	//----- nvinfo : EIATTR_MERCURY_ISA_VERSION
	.align		4
        /*0070*/ 	.byte	0x03, 0x5f
        /*0072*/ 	.short	0x0101


	//----- nvinfo : EIATTR_VRC_CTA_INIT_COUNT
	.align		4
        /*0074*/ 	.byte	0x02, 0x4a
	.zero		1
	.zero		1


	//----- nvinfo : EIATTR_EXIT_INSTR_OFFSETS
	.align		4
        /*0078*/ 	.byte	0x04, 0x1c
        /*007a*/ 	.short	(.L_183 - .L_182)


	//   ....[0]....
.L_182:
        /*007c*/ 	.word	0x00000080


	//   ....[1]....
        /*0080*/ 	.word	0x000001e0


	//----- nvinfo : EIATTR_CBANK_PARAM_SIZE
	.align		4
.L_183:
        /*0084*/ 	.byte	0x03, 0x19
        /*0086*/ 	.short	0x002c


	//----- nvinfo : EIATTR_PARAM_CBANK
	.align		4
        /*0088*/ 	.byte	0x04, 0x0a
        /*008a*/ 	.short	(.L_185 - .L_184)
	.align		4
.L_184:
        /*008c*/ 	.word	index@(.nv.constant0._Z16sixColoringTreesiPiS_S_S_i)
        /*0090*/ 	.short	0x0380
        /*0092*/ 	.short	0x002c


	//----- nvinfo : EIATTR_SW_WAR
	.align		4
.L_185:
        /*0094*/ 	.byte	0x04, 0x36
        /*0096*/ 	.short	(.L_187 - .L_186)
.L_186:
        /*0098*/ 	.word	0x00000008
.L_187:


//--------------------- .nv.callgraph             --------------------------
	.section	.nv.callgraph,"",@"SHT_CUDA_CALLGRAPH"
	.align	4
	.sectionentsize	8
	.align		4
        /*0000*/ 	.word	0x00000000
	.align		4
        /*0004*/ 	.word	0xffffffff
	.align		4
        /*0008*/ 	.word	0x00000000
	.align		4
        /*000c*/ 	.word	0xfffffffe
	.align		4
        /*0010*/ 	.word	0x00000000
	.align		4
        /*0014*/ 	.word	0xfffffffd
	.align		4
        /*0018*/ 	.word	0x00000000
	.align		4
        /*001c*/ 	.word	0xfffffffc


//--------------------- .text._Z13threeColoringiPiS_S_S_S_S_Pb --------------------------
	.section	.text._Z13threeColoringiPiS_S_S_S_S_Pb,"ax",@progbits
	.align	128
        .global         _Z13threeColoringiPiS_S_S_S_S_Pb
        .type           _Z13threeColoringiPiS_S_S_S_S_Pb,@function
        .size           _Z13threeColoringiPiS_S_S_S_S_Pb,(.L_x_19 - _Z13threeColoringiPiS_S_S_S_S_Pb)
        .other          _Z13threeColoringiPiS_S_S_S_S_Pb,@"STO_CUDA_ENTRY STV_DEFAULT"
_Z13threeColoringiPiS_S_S_S_S_Pb:
.text._Z13threeColoringiPiS_S_S_S_S_Pb:
[----:B------:R-:W-:Y:S01]  /*0000*/  LDC R1, c[0x0][0x37c] ;  /* 0x0000df00ff017b82 */ /* 0x000fe20000000800 */
[----:B------:R-:W0:Y:S07]  /*0010*/  S2R R0, SR_TID.X ;  /* 0x0000000000007919 */ /* 0x000e2e0000002100 */
[----:B------:R-:W0:Y:S01]  /*0020*/  S2UR UR4, SR_CTAID.X ;  /* 0x00000000000479c3 */ /* 0x000e220000002500 */
[----:B------:R-:W1:Y:S07]  /*0030*/  LDCU UR5, c[0x0][0x380] ;  /* 0x00007000ff0577ac */ /* 0x000e6e0008000800 */
[----:B------:R-:W0:Y:S02]  /*0040*/  LDC R3, c[0x0][0x360] ;  /* 0x0000d800ff037b82 */ /* 0x000e240000000800 */
[----:B0-----:R-:W-:-:S05]  /*0050*/  IMAD R0, R3, UR4, R0 ;  /* 0x0000000403007c24 */ /* 0x001fca000f8e0200 */
[----:B------:R-:W-:-:S04]  /*0060*/  ISETP.GE.U32.AND P0, PT, R0, 0x2, PT ;  /* 0x000000020000780c */ /* 0x000fc80003f06070 */
[----:B-1----:R-:W-:-:S13]  /*0070*/  ISETP.GT.OR P0, PT, R0, UR5, !P0 ;  /* 0x0000000500007c0c */ /* 0x002fda000c704670 */
[----:B------:R-:W-:Y:S05]  /*0080*/  @P0 EXIT ;  /* 0x000000000000094d */ /* 0x000fea0003800000 */
[----:B------:R-:W0:Y:S01]  /*0090*/  LDCU.64 UR6, c[0x0][0x3b8] ;  /* 0x00007700ff0677ac */ /* 0x000e220008000a00 */
[----:B------:R-:W1:Y:S01]  /*00a0*/  LDCU.64 UR4, c[0x0][0x358] ;  /* 0x00006b00ff0477ac */ /* 0x000e620008000a00 */
[----:B0-----:R-:W-:-:S04]  /*00b0*/  IADD3 R4, P0, PT, R0, UR6, RZ ;  /* 0x0000000600047c10 */ /* 0x001fc8000ff1e0ff */
[----:B------:R-:W-:-:S05]  /*00c0*/  LEA.HI.X.SX32 R5, R0, UR7, 0x1, P0 ;  /* 0x0000000700057c11 */ /* 0x000fca00080f0eff */
[----:B-1----:R-:W2:Y:S02]  /*00d0*/  LDG.E.U8 R2, desc[UR4][R4.64] ;  /* 0x0000000404027981 */ /* 0x002ea4000c1e1100 */
[----:B--2---:R-:W-:-:S13]  /*00e0*/  ISETP.NE.AND P0, PT, R2, RZ, PT ;  /* 0x000000ff0200720c */ /* 0x004fda0003f05270 */
[----:B------:R-:W-:Y:S05]  /*00f0*/  @!P0 EXIT ;  /* 0x000000000000894d */ /* 0x000fea0003800000 */
[----:B------:R-:W0:Y:S01]  /*0100*/  LDC.64 R6, c[0x0][0x390] ;  /* 0x0000e400ff067b82 */ /* 0x000e220000000a00 */
[----:B------:R1:W-:Y:S07]  /*0110*/  STG.E.U8 desc[UR4][R4.64], RZ ;  /* 0x000000ff04007986 */ /* 0x0003ee000c101104 */
[----:B------:R-:W2:Y:S08]  /*0120*/  LDC.64 R10, c[0x0][0x3a0] ;  /* 0x0000e800ff0a7b82 */ /* 0x000eb00000000a00 */
[----:B------:R-:W3:Y:S01]  /*0130*/  LDC.64 R2, c[0x0][0x3a8] ;  /* 0x0000ea00ff027b82 */ /* 0x000ee20000000a00 */
[----:B0-----:R-:W-:-:S06]  /*0140*/  IMAD.WIDE R6, R0, 0x4, R6 ;  /* 0x0000000400067825 */ /* 0x001fcc00078e0206 */
[----:B------:R-:W3:Y:S01]  /*0150*/  LDG.E R7, desc[UR4][R6.64] ;  /* 0x0000000406077981 */ /* 0x000ee2000c1e1900 */
[----:B--2---:R-:W-:-:S06]  /*0160*/  IMAD.WIDE R10, R0, 0x4, R10 ;  /* 0x00000004000a7825 */ /* 0x004fcc00078e020a */
[----:B------:R-:W2:Y:S01]  /*0170*/  LDG.E R10, desc[UR4][R10.64] ;  /* 0x000000040a0a7981 */ /* 0x000ea2000c1e1900 */
[----:B---3--:R-:W-:-:S05]  /*0180*/  IMAD.WIDE R8, R7, 0x4, R2 ;  /* 0x0000000407087825 */ /* 0x008fca00078e0202 */
[----:B------:R1:W5:Y:S01]  /*0190*/  LDG.E R12, desc[UR4][R8.64] ;  /* 0x00000004080c7981 */ /* 0x000362000c1e1900 */
[----:B------:R-:W-:Y:S01]  /*01a0*/  BSSY.RECONVERGENT B0, `(.L_x_0) ;  /* 0x0000013000007945 */ /* 0x000fe20003800200 */
[----:B------:R-:W-:Y:S01]  /*01b0*/  IMAD.MOV.U32 R13, RZ, RZ, RZ ;  /* 0x000000ffff0d7224 */ /* 0x000fe200078e00ff */
[----:B--2---:R-:W-:-:S13]  /*01c0*/  ISETP.GE.AND P0, PT, R10, 0x1, PT ;  /* 0x000000010a00780c */ /* 0x004fda0003f06270 */
[----:B-1----:R-:W-:Y:S05]  /*01d0*/  @!P0 BRA `(.L_x_1) ;  /* 0x00000000003c8947 */ /* 0x002fea0003800000 */
[----:B------:R-:W0:Y:S08]  /*01e0*/  LDC.64 R4, c[0x0][0x388] ;  /* 0x0000e200ff047b82 */ /* 0x000e300000000a00 */
[----:B------:R-:W1:Y:S01]  /*01f0*/  LDC.64 R8, c[0x0][0x398] ;  /* 0x0000e600ff087b82 */ /* 0x000e620000000a00 */
[----:B0-----:R-:W-:-:S05]  /*0200*/  IMAD.WIDE R4, R0, 0x4, R4 ;  /* 0x0000000400047825 */ /* 0x001fca00078e0204 */
[----:B------:R0:W5:Y:S01]  /*0210*/  LDG.E R11, desc[UR4][R4.64] ;  /* 0x00000004040b7981 */ /* 0x000162000c1e1900 */
[----:B------:R-:W-:-:S07]  /*0220*/  IMAD.MOV.U32 R14, RZ, RZ, RZ ;  /* 0x000000ffff0e7224 */ /* 0x000fce00078e00ff */
.L_x_2:
[----:B0----5:R-:W-:-:S05]  /*0230*/  IADD3 R5, PT, PT, R11, R14, RZ ;  /* 0x0000000e0b057210 */ /* 0x021fca0007ffe0ff */
[----:B-1----:R-:W-:-:S06]  /*0240*/  IMAD.WIDE R4, R5, 0x4, R8 ;  /* 0x0000000405047825 */ /* 0x002fcc00078e0208 */
[----:B------:R-:W2:Y:S02]  /*0250*/  LDG.E R5, desc[UR4][R4.64] ;  /* 0x0000000404057981 */ /* 0x000ea4000c1e1900 */
[----:B--2---:R-:W-:-:S05]  /*0260*/  IMAD.WIDE R6, R5, 0x4, R2 ;  /* 0x0000000405067825 */ /* 0x004fca00078e0202 */
[----:B------:R-:W2:Y:S01]  /*0270*/  LDG.E R13, desc[UR4][R6.64] ;  /* 0x00000004060d7981 */ /* 0x000ea2000c1e1900 */
[----:B------:R-:W-:-:S05]  /*0280*/  VIADD R14, R14, 0x1 ;  /* 0x000000010e0e7836 */ /* 0x000fca0000000000 */
[----:B------:R-:W-:Y:S02]  /*0290*/  ISETP.LT.AND P1, PT, R14, R10, PT ;  /* 0x0000000a0e00720c */ /* 0x000fe40003f21270 */
[----:B--2---:R-:W-:-:S04]  /*02a0*/  IADD3 R15, PT, PT, R13, -0x4, RZ ;  /* 0xfffffffc0d0f7810 */ /* 0x004fc80007ffe0ff */
[----:B------:R-:W-:-:S13]  /*02b0*/  ISETP.GE.U32.AND P0, PT, R15, -0x3, PT ;  /* 0xfffffffd0f00780c */ /* 0x000fda0003f06070 */
[----:B------:R-:W-:Y:S05]  /*02c0*/  @!P0 BRA P1, `(.L_x_2) ;  /* 0xfffffffc00d88947 */ /* 0x000fea000083ffff */
.L_x_1:
[----:B------:R-:W-:Y:S05]  /*02d0*/  BSYNC.RECONVERGENT B0 ;  /* 0x0000000000007941 */ /* 0x000fea0003800200 */
.L_x_0:
[----:B------:R-:W-:-:S04]  /*02e0*/  ISETP.NE.AND P0, PT, R13, 0x1, PT ;  /* 0x000000010d00780c */ /* 0x000fc80003f05270 */
[----:B-----5:R-:W-:-:S13]  /*02f0*/  ISETP.EQ.OR P0, PT, R12, 0x1, !P0 ;  /* 0x000000010c00780c */ /* 0x020fda0004702670 */
[----:B------:R-:W0:Y:S01]  /*0300*/  @!P0 LDC.64 R2, c[0x0][0x3b0] ;  /* 0x0000ec00ff028b82 */ /* 0x000e220000000a00 */
[----:B------:R-:W-:Y:S02]  /*0310*/  @!P0 IMAD.MOV.U32 R5, RZ, RZ, 0x1 ;  /* 0x00000001ff058424 */ /* 0x000fe400078e00ff */
[----:B0-----:R-:W-:-:S05]  /*0320*/  @!P0 IMAD.WIDE R2, R0, 0x4, R2 ;  /* 0x0000000400028825 */ /* 0x001fca00078e0202 */
[----:B------:R0:W-:Y:S01]  /*0330*/  @!P0 STG.E desc[UR4][R2.64], R5 ;  /* 0x0000000502008986 */ /* 0x0001e2000c101904 */
[----:B------:R-:W-:Y:S05]  /*0340*/  @!P0 EXIT ;  /* 0x000000000000894d */ /* 0x000fea0003800000 */
[----:B------:R-:W-:-:S04]  /*0350*/  ISETP.NE.AND P0, PT, R13, 0x2, PT ;  /* 0x000000020d00780c */ /* 0x000fc80003f05270 */
[----:B------:R-:W-:-:S13]  /*0360*/  ISETP.EQ.OR P0, PT, R12, 0x2, !P0 ;  /* 0x000000020c00780c */ /* 0x000fda0004702670 */
[----:B0-----:R-:W0:Y:S01]  /*0370*/  @!P0 LDC.64 R2, c[0x0][0x3b0] ;  /* 0x0000ec00ff028b82 */ /* 0x001e220000000a00 */
[----:B------:R-:W-:Y:S01]  /*0380*/  @!P0 MOV R5, 0x2 ;  /* 0x0000000200058802 */ /* 0x000fe20000000f00 */
[----:B0-----:R-:W-:-:S05]  /*0390*/  @!P0 IMAD.WIDE R2, R0, 0x4, R2 ;  /* 0x0000000400028825 */ /* 0x001fca00078e0202 */
[----:B------:R0:W-:Y:S01]  /*03a0*/  @!P0 STG.E desc[UR4][R2.64], R5 ;  /* 0x0000000502008986 */ /* 0x0001e2000c101904 */
[----:B------:R-:W-:Y:S05]  /*03b0*/  @!P0 EXIT ;  /* 0x000000000000894d */ /* 0x000fea0003800000 */
[----:B0-----:R-:W0:Y:S01]  /*03c0*/  LDC.64 R2, c[0x0][0x3b0] ;  /* 0x0000ec00ff027b82 */ /* 0x001e220000000a00 */
[----:B------:R-:W-:Y:S02]  /*03d0*/  IMAD.MOV.U32 R5, RZ, RZ, 0x3 ;  /* 0x00000003ff057424 */ /* 0x000fe400078e00ff */
[----:B0-----:R-:W-:-:S05]  /*03e0*/  IMAD.WIDE R2, R0, 0x4, R2 ;  /* 0x0000000400027825 */ /* 0x001fca00078e0202 */
[----:B------:R-:W-:Y:S01]  /*03f0*/  STG.E desc[UR4][R2.64], R5 ;  /* 0x0000000502007986 */ /* 0x000fe2000c101904 */
[----:B------:R-:W-:Y:S05]  /*0400*/  EXIT ;  /* 0x000000000000794d */ /* 0x000fea0003800000 */
.L_x_3:
[----:B------:R-:W-:-:S00]  /*0410*/  BRA `(.L_x_3) ;  /* 0xfffffffc00fc7947 */ /* 0x000fc0000383ffff */
[----:B------:R-:W-:-:S00]  /*0420*/  NOP ;  /* 0x0000000000007918 */ /* 0x000fc00000000000 */
        /* <DEDUP_REMOVED lines=13> */
.L_x_19:


//--------------------- .text._Z26partialColoringBadVerticesiPiS_S_S_S_S_Pb --------------------------
	.section	.text._Z26partialColoringBadVerticesiPiS_S_S_S_S_Pb,"ax",@progbits
	.align	128
        .global         _Z26partialColoringBadVerticesiPiS_S_S_S_S_Pb
        .type           _Z26partialColoringBadVerticesiPiS_S_S_S_S_Pb,@function
        .size           _Z26partialColoringBadVerticesiPiS_S_S_S_S_Pb,(.L_x_20 - _Z26partialColoringBadVerticesiPiS_S_S_S_S_Pb)
        .other          _Z26partialColoringBadVerticesiPiS_S_S_S_S_Pb,@"STO_CUDA_ENTRY STV_DEFAULT"
_Z26partialColoringBadVerticesiPiS_S_S_S_S_Pb:
.text._Z26partialColoringBadVerticesiPiS_S_S_S_S_Pb:
        /* <DEDUP_REMOVED lines=16> */
[----:B------:R-:W0:Y:S02]  /*0100*/  LDC.64 R2, c[0x0][0x390] ;  /* 0x0000e400ff027b82 */ /* 0x000e240000000a00 */
[----:B0-----:R-:W-:-:S05]  /*0110*/  IMAD.WIDE R2, R0, 0x4, R2 ;  /* 0x0000000400027825 */ /* 0x001fca00078e0202 */
[----:B------:R-:W2:Y:S02]  /*0120*/  LDG.E R11, desc[UR4][R2.64] ;  /* 0x00000004020b7981 */ /* 0x000ea4000c1e1900 */
[----:B--2---:R-:W-:-:S04]  /*0130*/  IADD3 R6, P0, PT, R11, UR6, RZ ;  /* 0x000000060b067c10 */ /* 0x004fc8000ff1e0ff */
[----:B------:R-:W-:-:S05]  /*0140*/  LEA.HI.X.SX32 R7, R11, UR7, 0x1, P0 ;  /* 0x000000070b077c11 */ /* 0x000fca00080f0eff */
[----:B------:R-:W2:Y:S02]  /*0150*/  LDG.E.U8 R6, desc[UR4][R6.64] ;  /* 0x0000000406067981 */ /* 0x000ea4000c1e1100 */
[----:B--2---:R-:W-:-:S13]  /*0160*/  ISETP.NE.AND P0, PT, R6, RZ, PT ;  /* 0x000000ff0600720c */ /* 0x004fda0003f05270 */
[----:B------:R-:W-:Y:S05]  /*0170*/  @P0 EXIT ;  /* 0x000000000000094d */ /* 0x000fea0003800000 */
[----:B------:R-:W0:Y:S01]  /*0180*/  LDC.64 R8, c[0x0][0x3a0] ;  /* 0x0000e800ff087b82 */ /* 0x000e220000000a00 */
[----:B------:R1:W-:Y:S07]  /*0190*/  STG.E.U8 desc[UR4][R4.64], RZ ;  /* 0x000000ff04007986 */ /* 0x0003ee000c101104 */
[----:B------:R-:W2:Y:S01]  /*01a0*/  LDC.64 R2, c[0x0][0x3a8] ;  /* 0x0000ea00ff027b82 */ /* 0x000ea20000000a00 */
[----:B0-----:R-:W-:-:S05]  /*01b0*/  IMAD.WIDE R8, R0, 0x4, R8 ;  /* 0x0000000400087825 */ /* 0x001fca00078e0208 */
[----:B------:R-:W3:Y:S01]  /*01c0*/  LDG.E R12, desc[UR4][R8.64] ;  /* 0x00000004080c7981 */ /* 0x000ee2000c1e1900 */
[----:B--2---:R-:W-:-:S05]  /*01d0*/  IMAD.WIDE R6, R11, 0x4, R2 ;  /* 0x000000040b067825 */ /* 0x004fca00078e0202 */
[----:B------:R1:W5:Y:S01]  /*01e0*/  LDG.E R10, desc[UR4][R6.64] ;  /* 0x00000004060a7981 */ /* 0x000362000c1e1900 */
[----:B------:R-:W-:Y:S01]  /*01f0*/  BSSY.RECONVERGENT B0, `(.L_x_4) ;  /* 0x0000013000007945 */ /* 0x000fe20003800200 */
[----:B------:R-:W-:Y:S01]  /*0200*/  IMAD.MOV.U32 R13, RZ, RZ, RZ ;  /* 0x000000ffff0d7224 */ /* 0x000fe200078e00ff */
[----:B---3--:R-:W-:-:S13]  /*0210*/  ISETP.GE.AND P0, PT, R12, 0x1, PT ;  /* 0x000000010c00780c */ /* 0x008fda0003f06270 */
[----:B-1----:R-:W-:Y:S05]  /*0220*/  @!P0 BRA `(.L_x_5) ;  /* 0x00000000003c8947 */ /* 0x002fea0003800000 */
[----:B------:R-:W0:Y:S08]  /*0230*/  LDC.64 R4, c[0x0][0x388] ;  /* 0x0000e200ff047b82 */ /* 0x000e300000000a00 */
[----:B------:R-:W1:Y:S01]  /*0240*/  LDC.64 R8, c[0x0][0x398] ;  /* 0x0000e600ff087b82 */ /* 0x000e620000000a00 */
[----:B0-----:R-:W-:-:S05]  /*0250*/  IMAD.WIDE R4, R0, 0x4, R4 ;  /* 0x0000000400047825 */ /* 0x001fca00078e0204 */
[----:B------:R0:W5:Y:S01]  /*0260*/  LDG.E R11, desc[UR4][R4.64] ;  /* 0x00000004040b7981 */ /* 0x000162000c1e1900 */
[----:B------:R-:W-:-:S07]  /*0270*/  IMAD.MOV.U32 R14, RZ, RZ, RZ ;  /* 0x000000ffff0e7224 */ /* 0x000fce00078e00ff */
.L_x_6:
[----:B0----5:R-:W-:-:S05]  /*0280*/  IADD3 R5, PT, PT, R11, R14, RZ ;  /* 0x0000000e0b057210 */ /* 0x021fca0007ffe0ff */
[----:B-1----:R-:W-:-:S06]  /*0290*/  IMAD.WIDE R4, R5, 0x4, R8 ;  /* 0x0000000405047825 */ /* 0x002fcc00078e0208 */
[----:B------:R-:W2:Y:S02]  /*02a0*/  LDG.E R5, desc[UR4][R4.64] ;  /* 0x0000000404057981 */ /* 0x000ea4000c1e1900 */
[----:B--2---:R-:W-:-:S05]  /*02b0*/  IMAD.WIDE R6, R5, 0x4, R2 ;  /* 0x0000000405067825 */ /* 0x004fca00078e0202 */
[----:B------:R-:W2:Y:S01]  /*02c0*/  LDG.E R13, desc[UR4][R6.64] ;  /* 0x00000004060d7981 */ /* 0x000ea2000c1e1900 */
[----:B------:R-:W-:-:S05]  /*02d0*/  VIADD R14, R14, 0x1 ;  /* 0x000000010e0e7836 */ /* 0x000fca0000000000 */
[----:B------:R-:W-:Y:S01]  /*02e0*/  ISETP.LT.AND P1, PT, R14, R12, PT ;  /* 0x0000000c0e00720c */ /* 0x000fe20003f21270 */
[----:B--2---:R-:W-:-:S05]  /*02f0*/  VIADD R15, R13, 0xfffffffc ;  /* 0xfffffffc0d0f7836 */ /* 0x004fca0000000000 */
[----:B------:R-:W-:-:S13]  /*0300*/  ISETP.GE.U32.AND P0, PT, R15, -0x3, PT ;  /* 0xfffffffd0f00780c */ /* 0x000fda0003f06070 */
[----:B------:R-:W-:Y:S05]  /*0310*/  @!P0 BRA P1, `(.L_x_6) ;  /* 0xfffffffc00d88947 */ /* 0x000fea000083ffff */
.L_x_5:
[----:B------:R-:W-:Y:S05]  /*0320*/  BSYNC.RECONVERGENT B0 ;  /* 0x0000000000007941 */ /* 0x000fea0003800200 */
.L_x_4:
[----:B------:R-:W-:-:S04]  /*0330*/  ISETP.NE.AND P0, PT, R13, 0x1, PT ;  /* 0x000000010d00780c */ /* 0x000fc80003f05270 */
[----:B-----5:R-:W-:-:S13]  /*0340*/  ISETP.EQ.OR P0, PT, R10, 0x1, !P0 ;  /* 0x000000010a00780c */ /* 0x020fda0004702670 */
[----:B------:R-:W0:Y:S01]  /*0350*/  @!P0 LDC.64 R2, c[0x0][0x3b0] ;  /* 0x0000ec00ff028b82 */ /* 0x000e220000000a00 */
[----:B------:R-:W-:Y:S01]  /*0360*/  @!P0 MOV R5, 0x1 ;  /* 0x0000000100058802 */ /* 0x000fe20000000f00 */
[----:B0-----:R-:W-:-:S05]  /*0370*/  @!P0 IMAD.WIDE R2, R0, 0x4, R2 ;  /* 0x0000000400028825 */ /* 0x001fca00078e0202 */
[----:B------:R0:W-:Y:S01]  /*0380*/  @!P0 STG.E desc[UR4][R2.64], R5 ;  /* 0x0000000502008986 */ /* 0x0001e2000c101904 */
[----:B------:R-:W-:Y:S05]  /*0390*/  @!P0 EXIT ;  /* 0x000000000000894d */ /* 0x000fea0003800000 */
[----:B------:R-:W-:-:S04]  /*03a0*/  ISETP.NE.AND P0, PT, R13, 0x2, PT ;  /* 0x000000020d00780c */ /* 0x000fc80003f05270 */
[----:B------:R-:W-:-:S13]  /*03b0*/  ISETP.EQ.OR P0, PT, R10, 0x2, !P0 ;  /* 0x000000020a00780c */ /* 0x000fda0004702670 */
[----:B0-----:R-:W0:Y:S01]  /*03c0*/  @!P0 LDC.64 R2, c[0x0][0x3b0] ;  /* 0x0000ec00ff028b82 */ /* 0x001e220000000a00 */
[----:B------:R-:W-:Y:S02]  /*03d0*/  @!P0 IMAD.MOV.U32 R5, RZ, RZ, 0x2 ;  /* 0x00000002ff058424 */ /* 0x000fe400078e00ff */
[----:B0-----:R-:W-:-:S05]  /*03e0*/  @!P0 IMAD.WIDE R2, R0, 0x4, R2 ;  /* 0x0000000400028825 */ /* 0x001fca00078e0202 */
[----:B------:R0:W-:Y:S01]  /*03f0*/  @!P0 STG.E desc[UR4][R2.64], R5 ;  /* 0x0000000502008986 */ /* 0x0001e2000c101904 */
[----:B------:R-:W-:Y:S05]  /*0400*/  @!P0 EXIT ;  /* 0x000000000000894d */ /* 0x000fea0003800000 */
[----:B0-----:R-:W0:Y:S01]  /*0410*/  LDC.64 R2, c[0x0][0x3b0] ;  /* 0x0000ec00ff027b82 */ /* 0x001e220000000a00 */
[----:B------:R-:W-:Y:S02]  /*0420*/  HFMA2 R5, -RZ, RZ, 0, 1.78813934326171875e-07 ;  /* 0x00000003ff057431 */ /* 0x000fe400000001ff */
[----:B0-----:R-:W-:-:S05]  /*0430*/  IMAD.WIDE R2, R0, 0x4, R2 ;  /* 0x0000000400027825 */ /* 0x001fca00078e0202 */
[----:B------:R-:W-:Y:S01]  /*0440*/  STG.E desc[UR4][R2.64], R5 ;  /* 0x0000000502007986 */ /* 0x000fe2000c101904 */
[----:B------:R-:W-:Y:S05]  /*0450*/  EXIT ;  /* 0x000000000000794d */ /* 0x000fea0003800000 */
.L_x_7:
        /* <DEDUP_REMOVED lines=10> */
.L_x_20:


//--------------------- .text._Z20coloringGoodVerticesiPiS_Pb --------------------------
	.section	.text._Z20coloringGoodVerticesiPiS_Pb,"ax",@progbits
	.align	128
        .global         _Z20coloringGoodVerticesiPiS_Pb
        .type           _Z20coloringGoodVerticesiPiS_Pb,@function
        .size           _Z20coloringGoodVerticesiPiS_Pb,(.L_x_21 - _Z20coloringGoodVerticesiPiS_Pb)
        .other          _Z20coloringGoodVerticesiPiS_Pb,@"STO_CUDA_ENTRY STV_DEFAULT"
_Z20coloringGoodVerticesiPiS_Pb:
.text._Z20coloringGoodVerticesiPiS_Pb:
        /* <DEDUP_REMOVED lines=9> */
[----:B------:R-:W0:Y:S01]  /*0090*/  LDC.64 R2, c[0x0][0x388] ;  /* 0x0000e200ff027b82 */ /* 0x000e220000000a00 */
[----:B------:R-:W1:Y:S01]  /*00a0*/  LDCU.64 UR4, c[0x0][0x358] ;  /* 0x00006b00ff0477ac */ /* 0x000e620008000a00 */
[----:B0-----:R-:W-:-:S05]  /*00b0*/  IMAD.WIDE R2, R7, 0x4, R2 ;  /* 0x0000000407027825 */ /* 0x001fca00078e0202 */
[----:B-1----:R-:W2:Y:S01]  /*00c0*/  LDG.E R0, desc[UR4][R2.64] ;  /* 0x0000000402007981 */ /* 0x002ea2000c1e1900 */
[----:B------:R-:W-:Y:S01]  /*00d0*/  BSSY.RECONVERGENT B0, `(.L_x_8) ;  /* 0x0000014000007945 */ /* 0x000fe20003800200 */
[----:B--2---:R-:W-:-:S13]  /*00e0*/  ISETP.GT.AND P0, PT, R0, 0x3, PT ;  /* 0x000000030000780c */ /* 0x004fda0003f04270 */
[----:B------:R-:W-:Y:S05]  /*00f0*/  @P0 BRA `(.L_x_9) ;  /* 0x00000000001c0947 */ /* 0x000fea0003800000 */
[----:B------:R-:W0:Y:S02]  /*0100*/  LDCU.64 UR6, c[0x0][0x398] ;  /* 0x00007300ff0677ac */ /* 0x000e240008000a00 */
[----:B0-----:R-:W-:-:S04]  /*0110*/  IADD3 R2, P0, PT, R7, UR6, RZ ;  /* 0x0000000607027c10 */ /* 0x001fc8000ff1e0ff */
[----:B------:R-:W-:-:S05]  /*0120*/  LEA.HI.X.SX32 R3, R7, UR7, 0x1, P0 ;  /* 0x0000000707037c11 */ /* 0x000fca00080f0eff */
[----:B------:R-:W2:Y:S02]  /*0130*/  LDG.E.U8 R2, desc[UR4][R2.64] ;  /* 0x0000000402027981 */ /* 0x000ea4000c1e1100 */
[----:B--2---:R-:W-:-:S13]  /*0140*/  ISETP.NE.AND P0, PT, R2, RZ, PT ;  /* 0x000000ff0200720c */ /* 0x004fda0003f05270 */
[----:B------:R-:W-:Y:S05]  /*0150*/  @!P0 EXIT ;  /* 0x000000000000894d */ /* 0x000fea0003800000 */
[----:B------:R-:W-:Y:S05]  /*0160*/  BRA `(.L_x_10) ;  /* 0x0000000000287947 */ /* 0x000fea0003800000 */
.L_x_9:
[----:B------:R-:W0:Y:S02]  /*0170*/  LDCU.64 UR6, c[0x0][0x398] ;  /* 0x00007300ff0677ac */ /* 0x000e240008000a00 */
[----:B0-----:R-:W-:-:S04]  /*0180*/  IADD3 R4, P0, PT, R7, UR6, RZ ;  /* 0x0000000607047c10 */ /* 0x001fc8000ff1e0ff */
[----:B------:R-:W-:-:S05]  /*0190*/  LEA.HI.X.SX32 R5, R7, UR7, 0x1, P0 ;  /* 0x0000000707057c11 */ /* 0x000fca00080f0eff */
[----:B------:R-:W2:Y:S02]  /*01a0*/  LDG.E.U8 R4, desc[UR4][R4.64] ;  /* 0x0000000404047981 */ /* 0x000ea4000c1e1100 */
[----:B--2---:R-:W-:-:S13]  /*01b0*/  ISETP.NE.AND P0, PT, R4, RZ, PT ;  /* 0x000000ff0400720c */ /* 0x004fda0003f05270 */
[----:B------:R-:W0:Y:S01]  /*01c0*/  @!P0 LDC.64 R2, c[0x0][0x390] ;  /* 0x0000e400ff028b82 */ /* 0x000e220000000a00 */
[----:B------:R-:W-:Y:S02]  /*01d0*/  @!P0 VIADD R9, R0, 0xfffffffd ;  /* 0xfffffffd00098836 */ /* 0x000fe40000000000 */
[----:B0-----:R-:W-:-:S05]  /*01e0*/  @!P0 IMAD.WIDE R2, R7, 0x4, R2 ;  /* 0x0000000407028825 */ /* 0x001fca00078e0202 */
[----:B------:R0:W-:Y:S01]  /*01f0*/  @!P0 STG.E desc[UR4][R2.64], R9 ;  /* 0x0000000902008986 */ /* 0x0001e2000c101904 */
[----:B------:R-:W-:Y:S05]  /*0200*/  @!P0 EXIT ;  /* 0x000000000000894d */ /* 0x000fea0003800000 */
.L_x_10:
[----:B------:R-:W-:Y:S05]  /*0210*/  BSYNC.RECONVERGENT B0 ;  /* 0x0000000000007941 */ /* 0x000fea0003800200 */
.L_x_8:
[----:B0-----:R-:W0:Y:S02]  /*0220*/  LDC.64 R2, c[0x0][0x390] ;  /* 0x0000e400ff027b82 */ /* 0x001e240000000a00 */
[----:B0-----:R-:W-:-:S05]  /*0230*/  IMAD.WIDE R2, R7, 0x4, R2 ;  /* 0x0000000407027825 */ /* 0x001fca00078e0202 */
[----:B------:R-:W-:Y:S01]  /*0240*/  STG.E desc[UR4][R2.64], RZ ;  /* 0x000000ff02007986 */ /* 0x000fe2000c101904 */
[----:B------:R-:W-:Y:S05]  /*0250*/  EXIT ;  /* 0x000000000000794d */ /* 0x000fea0003800000 */
.L_x_11:
        /* <DEDUP_REMOVED lines=10> */
.L_x_21:


//--------------------- .text._Z11badVerticesiPiS_S_S_S_S_Pb --------------------------
	.section	.text._Z11badVerticesiPiS_S_S_S_S_Pb,"ax",@progbits
	.align	128
        .global         _Z11badVerticesiPiS_S_S_S_S_Pb
        .type           _Z11badVerticesiPiS_S_S_S_S_Pb,@function
        .size           _Z11badVerticesiPiS_S_S_S_S_Pb,(.L_x_22 - _Z11badVerticesiPiS_S_S_S_S_Pb)
        .other          _Z11badVerticesiPiS_S_S_S_S_Pb,@"STO_CUDA_ENTRY STV_DEFAULT"
_Z11badVerticesiPiS_S_S_S_S_Pb:
.text._Z11badVerticesiPiS_S_S_S_S_Pb:
[----:B------:R-:W-:Y:S01]  /*0000*/  LDC R1, c[0x0][0x37c] ;  /* 0x0000df00ff017b82 */ /* 0x000fe20000000800 */
[----:B------:R-:W0:Y:S07]  /*0010*/  S2R R0, SR_TID.X ;  /* 0x0000000000007919 */ /* 0x000e2e0000002100 */
[----:B------:R-:W0:Y:S01]  /*0020*/  S2UR UR4, SR_CTAID.X ;  /* 0x00000000000479c3 */ /* 0x000e220000002500 */
[----:B------:R-:W1:Y:S07]  /*0030*/  LDCU UR5, c[0x0][0x380] ;  /* 0x00007000ff0577ac */ /* 0x000e6e0008000800 */
[----:B------:R-:W0:Y:S02]  /*0040*/  LDC R3, c[0x0][0x360] ;  /* 0x0000d800ff037b82 */ /* 0x000e240000000800 */
[----:B0-----:R-:W-:-:S05]  /*0050*/  IMAD R0, R3, UR4, R0 ;  /* 0x0000000403007c24 */ /* 0x001fca000f8e0200 */
[----:B-1----:R-:W-:-:S04]  /*0060*/  ISETP.GT.AND P0, PT, R0, UR5, PT ;  /* 0x0000000500007c0c */ /* 0x002fc8000bf04270 */
[----:B------:R-:W-:-:S13]  /*0070*/  ISETP.EQ.OR P0, PT, R0, RZ, P0 ;  /* 0x000000ff0000720c */ /* 0x000fda0000702670 */
[----:B------:R-:W-:Y:S05]  /*0080*/  @P0 EXIT ;  /* 0x000000000000094d */ /* 0x000fea0003800000 */
[----:B------:R-:W-:Y:S01]  /*0090*/  ISETP.NE.AND P0, PT, R0, 0x1, PT ;  /* 0x000000010000780c */ /* 0x000fe20003f05270 */
[----:B------:R-:W0:-:S12]  /*00a0*/  LDCU.64 UR4, c[0x0][0x358] ;  /* 0x00006b00ff0477ac */ /* 0x000e180008000a00 */
[----:B------:R-:W0:Y:S02]  /*00b0*/  @!P0 LDC.64 R2, c[0x0][0x3b8] ;  /* 0x0000ee00ff028b82 */ /* 0x000e240000000a00 */
[----:B0-----:R0:W-:Y:S01]  /*00c0*/  @!P0 STG.E.U8 desc[UR4][R2.64+0x1], RZ ;  /* 0x000001ff02008986 */ /* 0x0011e2000c101104 */
[----:B------:R-:W-:Y:S05]  /*00d0*/  @!P0 EXIT ;  /* 0x000000000000894d */ /* 0x000fea0003800000 */
[----:B0-----:R-:W0:Y:S02]  /*00e0*/  LDC.64 R2, c[0x0][0x3a8] ;  /* 0x0000ea00ff027b82 */ /* 0x001e240000000a00 */
[----:B0-----:R-:W-:-:S06]  /*00f0*/  IMAD.WIDE R4, R0, 0x4, R2 ;  /* 0x0000000400047825 */ /* 0x001fcc00078e0202 */
[----:B------:R-:W2:Y:S02]  /*0100*/  LDG.E R4, desc[UR4][R4.64] ;  /* 0x0000000404047981 */ /* 0x000ea4000c1e1900 */
[----:B--2---:R-:W-:-:S13]  /*0110*/  ISETP.GT.AND P0, PT, R4, 0x3, PT ;  /* 0x000000030400780c */ /* 0x004fda0003f04270 */
[----:B------:R-:W0:Y:S02]  /*0120*/  @!P0 LDC.64 R6, c[0x0][0x3b8] ;  /* 0x0000ee00ff068b82 */ /* 0x000e240000000a00 */
[----:B0-----:R-:W-:-:S04]  /*0130*/  @!P0 IADD3 R6, P1, PT, R0, R6, RZ ;  /* 0x0000000600068210 */ /* 0x001fc80007f3e0ff */
[----:B------:R-:W-:-:S05]  /*0140*/  @!P0 LEA.HI.X.SX32 R7, R0, R7, 0x1, P1 ;  /* 0x0000000700078211 */ /* 0x000fca00008f0eff */
[----:B------:R0:W-:Y:S01]  /*0150*/  @!P0 STG.E.U8 desc[UR4][R6.64], RZ ;  /* 0x000000ff06008986 */ /* 0x0001e2000c101104 */
[----:B------:R-:W-:Y:S05]  /*0160*/  @!P0 EXIT ;  /* 0x000000000000894d */ /* 0x000fea0003800000 */
[----:B------:R-:W1:Y:S02]  /*0170*/  LDC.64 R4, c[0x0][0x390] ;  /* 0x0000e400ff047b82 */ /* 0x000e640000000a00 */
[----:B-1----:R-:W-:-:S06]  /*0180*/  IMAD.WIDE R4, R0, 0x4, R4 ;  /* 0x0000000400047825 */ /* 0x002fcc00078e0204 */
[----:B------:R-:W0:Y:S02]  /*0190*/  LDG.E R5, desc[UR4][R4.64] ;  /* 0x0000000404057981 */ /* 0x000e24000c1e1900 */
[----:B0-----:R-:W-:-:S06]  /*01a0*/  IMAD.WIDE R6, R5, 0x4, R2 ;  /* 0x0000000405067825 */ /* 0x001fcc00078e0202 */
[----:B------:R-:W2:Y:S01]  /*01b0*/  LDG.E R6, desc[UR4][R6.64] ;  /* 0x0000000406067981 */ /* 0x000ea2000c1e1900 */
[----:B------:R-:W-:Y:S01]  /*01c0*/  IMAD.MOV.U32 R10, RZ, RZ, 0x1 ;  /* 0x00000001ff0a7424 */ /* 0x000fe200078e00ff */
[----:B--2---:R-:W-:-:S13]  /*01d0*/  ISETP.GT.AND P0, PT, R6, 0x3, PT ;  /* 0x000000030600780c */ /* 0x004fda0003f04270 */
[----:B------:R-:W0:Y:S01]  /*01e0*/  @!P0 LDC.64 R8, c[0x0][0x3b8] ;  /* 0x0000ee00ff088b82 */ /* 0x000e220000000a00 */
[----:B------:R-:W-:Y:S02]  /*01f0*/  @!P0 PRMT R5, R10, 0x7610, R5 ;  /* 0x000076100a058816 */ /* 0x000fe40000000005 */
[----:B0-----:R-:W-:-:S04]  /*0200*/  @!P0 IADD3 R8, P1, PT, R0, R8, RZ ;  /* 0x0000000800088210 */ /* 0x001fc80007f3e0ff */
[----:B------:R-:W-:-:S05]  /*0210*/  @!P0 LEA.HI.X.SX32 R9, R0, R9, 0x1, P1 ;  /* 0x0000000900098211 */ /* 0x000fca00008f0eff */
[----:B------:R0:W-:Y:S01]  /*0220*/  @!P0 STG.E.U8 desc[UR4][R8.64], R5 ;  /* 0x0000000508008986 */ /* 0x0001e2000c101104 */
[----:B------:R-:W-:Y:S05]  /*0230*/  @!P0 EXIT ;  /* 0x000000000000894d */ /* 0x000fea0003800000 */
[----:B0-----:R-:W0:Y:S02]  /*0240*/  LDC.64 R4, c[0x0][0x3a0] ;  /* 0x0000e800ff047b82 */ /* 0x001e240000000a00 */
[----:B0-----:R-:W-:-:S06]  /*0250*/  IMAD.WIDE R4, R0, 0x4, R4 ;  /* 0x0000000400047825 */ /* 0x001fcc00078e0204 */
[----:B------:R-:W2:Y:S02]  /*0260*/  LDG.E R4, desc[UR4][R4.64] ;  /* 0x0000000404047981 */ /* 0x000ea4000c1e1900 */
[----:B--2---:R-:W-:-:S13]  /*0270*/  ISETP.GE.AND P0, PT, R4, 0x1, PT ;  /* 0x000000010400780c */ /* 0x004fda0003f06270 */
[----:B------:R-:W-:Y:S05]  /*0280*/  @!P0 EXIT ;  /* 0x000000000000894d */ /* 0x000fea0003800000 */
[----:B------:R-:W0:Y:S08]  /*0290*/  LDC.64 R6, c[0x0][0x388] ;  /* 0x0000e200ff067b82 */ /* 0x000e300000000a00 */
[----:B------:R-:W1:Y:S01]  /*02a0*/  LDC.64 R8, c[0x0][0x398] ;  /* 0x0000e600ff087b82 */ /* 0x000e620000000a00 */
[----:B0-----:R-:W-:-:S05]  /*02b0*/  IMAD.WIDE R6, R0, 0x4, R6 ;  /* 0x0000000400067825 */ /* 0x001fca00078e0206 */
[----:B------:R-:W1:Y:S02]  /*02c0*/  LDG.E R5, desc[UR4][R6.64] ;  /* 0x0000000406057981 */ /* 0x000e64000c1e1900 */
[----:B-1----:R-:W-:-:S06]  /*02d0*/  IMAD.WIDE R8, R5, 0x4, R8 ;  /* 0x0000000405087825 */ /* 0x002fcc00078e0208 */
[----:B------:R-:W2:Y:S02]  /*02e0*/  LDG.E R9, desc[UR4][R8.64] ;  /* 0x0000000408097981 */ /* 0x000ea4000c1e1900 */
[----:B--2---:R-:W-:-:S06]  /*02f0*/  IMAD.WIDE R2, R9, 0x4, R2 ;  /* 0x0000000409027825 */ /* 0x004fcc00078e0202 */
[----:B------:R-:W2:Y:S01]  /*0300*/  LDG.E R2, desc[UR4][R2.64] ;  /* 0x0000000402027981 */ /* 0x000ea2000c1e1900 */
[----:B------:R-:W-:Y:S01]  /*0310*/  BSSY.RECONVERGENT B0, `(.L_x_12) ;  /* 0x0000010000007945 */ /* 0x000fe20003800200 */
[----:B--2---:R-:W-:-:S13]  /*0320*/  ISETP.GT.AND P0, PT, R2, 0x3, PT ;  /* 0x000000030200780c */ /* 0x004fda0003f04270 */
[----:B------:R-:W-:Y:S05]  /*0330*/  @!P0 BRA `(.L_x_13) ;  /* 0x0000000000348947 */ /* 0x000fea0003800000 */
[----:B------:R-:W0:Y:S01]  /*0340*/  LDC.64 R8, c[0x0][0x398] ;  /* 0x0000e600ff087b82 */ /* 0x000e220000000a00 */
[----:B------:R-:W-:-:S07]  /*0350*/  IMAD.MOV.U32 R12, RZ, RZ, RZ ;  /* 0x000000ffff0c7224 */ /* 0x000fce00078e00ff */
[----:B------:R-:W1:Y:S02]  /*0360*/  LDC.64 R10, c[0x0][0x3a8] ;  /* 0x0000ea00ff0a7b82 */ /* 0x000e640000000a00 */
.L_x_14:
[----:B------:R-:W-:-:S05]  /*0370*/  VIADD R12, R12, 0x1 ;  /* 0x000000010c0c7836 */ /* 0x000fca0000000000 */
[----:B------:R-:W-:-:S13]  /*0380*/  ISETP.NE.AND P0, PT, R12, R4, PT ;  /* 0x000000040c00720c */ /* 0x000fda0003f05270 */
[----:B------:R-:W-:Y:S05]  /*0390*/  @!P0 EXIT ;  /* 0x000000000000894d */ /* 0x000fea0003800000 */
[----:B------:R-:W-:-:S04]  /*03a0*/  IMAD.IADD R3, R5, 0x1, R12 ;  /* 0x0000000105037824 */ /* 0x000fc800078e020c */
[----:B0-----:R-:W-:-:S06]  /*03b0*/  IMAD.WIDE R2, R3, 0x4, R8 ;  /* 0x0000000403027825 */ /* 0x001fcc00078e0208 */
[----:B------:R-:W1:Y:S02]  /*03c0*/  LDG.E R3, desc[UR4][R2.64] ;  /* 0x0000000402037981 */ /* 0x000e64000c1e1900 */
[----:B-1----:R-:W-:-:S06]  /*03d0*/  IMAD.WIDE R6, R3, 0x4, R10 ;  /* 0x0000000403067825 */ /* 0x002fcc00078e020a */
[----:B------:R-:W2:Y:S02]  /*03e0*/  LDG.E R6, desc[UR4][R6.64] ;  /* 0x0000000406067981 */ /* 0x000ea4000c1e1900 */
[----:B--2---:R-:W-:-:S13]  /*03f0*/  ISETP.GT.AND P0, PT, R6, 0x3, PT ;  /* 0x000000030600780c */ /* 0x004fda0003f04270 */
[----:B------:R-:W-:Y:S05]  /*0400*/  @P0 BRA `(.L_x_14) ;  /* 0xfffffffc00d80947 */ /* 0x000fea000383ffff */
.L_x_13:
[----:B------:R-:W-:Y:S05]  /*0410*/  BSYNC.RECONVERGENT B0 ;  /* 0x0000000000007941 */ /* 0x000fea0003800200 */
.L_x_12:
[----:B------:R-:W0:Y:S01]  /*0420*/  LDCU.64 UR6, c[0x0][0x3b8] ;  /* 0x00007700ff0677ac */ /* 0x000e220008000a00 */
[----:B------:R-:W-:Y:S01]  /*0430*/  IMAD.MOV.U32 R4, RZ, RZ, 0x1 ;  /* 0x00000001ff047424 */ /* 0x000fe200078e00ff */
[----:B0-----:R-:W-:-:S04]  /*0440*/  IADD3 R2, P0, PT, R0, UR6, RZ ;  /* 0x0000000600027c10 */ /* 0x001fc8000ff1e0ff */
[----:B------:R-:W-:Y:S02]  /*0450*/  LEA.HI.X.SX32 R3, R0, UR7, 0x1, P0 ;  /* 0x0000000700037c11 */ /* 0x000fe400080f0eff */
[----:B------:R-:W-:-:S05]  /*0460*/  PRMT R0, R4, 0x7610, R0 ;  /* 0x0000761004007816 */ /* 0x000fca0000000000 */
[----:B------:R-:W-:Y:S01]  /*0470*/  STG.E.U8 desc[UR4][R2.64], R0 ;  /* 0x0000000002007986 */ /* 0x000fe2000c101104 */
[----:B------:R-:W-:Y:S05]  /*0480*/  EXIT ;  /* 0x000000000000794d */ /* 0x000fea0003800000 */
.L_x_15:
        /* <DEDUP_REMOVED lines=15> */
.L_x_22:


//--------------------- .text._Z14getParentColoriPiS_S_ --------------------------
	.section	.text._Z14getParentColoriPiS_S_,"ax",@progbits
	.align	128
        .global         _Z14getParentColoriPiS_S_
        .type           _Z14getParentColoriPiS_S_,@function
        .size           _Z14getParentColoriPiS_S_,(.L_x_23 - _Z14getParentColoriPiS_S_)
        .other          _Z14getParentColoriPiS_S_,@"STO_CUDA_ENTRY STV_DEFAULT"
_Z14getParentColoriPiS_S_:
.text._Z14getParentColoriPiS_S_:
        /* <DEDUP_REMOVED lines=11> */
[----:B------:R-:W0:Y:S01]  /*00b0*/  @!P0 LDC.64 R2, c[0x0][0x398] ;  /* 0x0000e600ff028b82 */ /* 0x000e220000000a00 */
[----:B------:R-:W-:-:S05]  /*00c0*/  @!P0 MOV R5, 0x2 ;  /* 0x0000000200058802 */ /* 0x000fca0000000f00 */
[----:B0-----:R0:W-:Y:S01]  /*00d0*/  @!P0 STG.E desc[UR4][R2.64+0x4], R5 ;  /* 0x0000040502008986 */ /* 0x0011e2000c101904 */
[----:B------:R-:W-:Y:S05]  /*00e0*/  @!P0 EXIT ;  /* 0x000000000000894d */ /* 0x000fea0003800000 */
[----:B0-----:R-:W0:Y:S08]  /*00f0*/  LDC.64 R2, c[0x0][0x388] ;  /* 0x0000e200ff027b82 */ /* 0x001e300000000a00 */
[----:B------:R-:W1:Y:S08]  /*0100*/  LDC.64 R4, c[0x0][0x390] ;  /* 0x0000e400ff047b82 */ /* 0x000e700000000a00 */
[----:B------:R-:W2:Y:S01]  /*0110*/  LDC.64 R6, c[0x0][0x398] ;  /* 0x0000e600ff067b82 */ /* 0x000ea20000000a00 */
[----:B0-----:R-:W-:-:S06]  /*0120*/  IMAD.WIDE R2, R9, 0x4, R2 ;  /* 0x0000000409027825 */ /* 0x001fcc00078e0202 */
[----:B------:R-:W1:Y:S02]  /*0130*/  LDG.E R3, desc[UR4][R2.64] ;  /* 0x0000000402037981 */ /* 0x000e64000c1e1900 */
[----:B-1----:R-:W-:-:S06]  /*0140*/  IMAD.WIDE R4, R3, 0x4, R4 ;  /* 0x0000000403047825 */ /* 0x002fcc00078e0204 */
[----:B------:R-:W3:Y:S01]  /*0150*/  LDG.E R5, desc[UR4][R4.64] ;  /* 0x0000000404057981 */ /* 0x000ee2000c1e1900 */
[----:B--2---:R-:W-:-:S05]  /*0160*/  IMAD.WIDE R6, R9, 0x4, R6 ;  /* 0x0000000409067825 */ /* 0x004fca00078e0206 */
[----:B---3--:R-:W-:Y:S01]  /*0170*/  STG.E desc[UR4][R6.64], R5 ;  /* 0x0000000506007986 */ /* 0x008fe2000c101904 */
[----:B------:R-:W-:Y:S05]  /*0180*/  EXIT ;  /* 0x000000000000794d */ /* 0x000fea0003800000 */
.L_x_16:
        /* <DEDUP_REMOVED lines=15> */
.L_x_23:


//--------------------- .text._Z12updateColorsiPiS_ --------------------------
	.section	.text._Z12updateColorsiPiS_,"ax",@progbits
	.align	128
        .global         _Z12updateColorsiPiS_
        .type           _Z12updateColorsiPiS_,@function
        .size           _Z12updateColorsiPiS_,(.L_x_24 - _Z12updateColorsiPiS_)
        .other          _Z12updateColorsiPiS_,@"STO_CUDA_ENTRY STV_DEFAULT"
_Z12updateColorsiPiS_:
.text._Z12updateColorsiPiS_:
        /* <DEDUP_REMOVED lines=9> */
[----:B------:R-:W0:Y:S01]  /*0090*/  LDC.64 R2, c[0x0][0x390] ;  /* 0x0000e400ff027b82 */ /* 0x000e220000000a00 */
[----:B------:R-:W1:Y:S07]  /*00a0*/  LDCU.64 UR4, c[0x0][0x358] ;  /* 0x00006b00ff0477ac */ /* 0x000e6e0008000a00 */
[----:B------:R-:W2:Y:S01]  /*00b0*/  LDC.64 R4, c[0x0][0x388] ;  /* 0x0000e200ff047b82 */ /* 0x000ea20000000a00 */
[----:B0-----:R-:W-:-:S06]  /*00c0*/  IMAD.WIDE R2, R7, 0x4, R2 ;  /* 0x0000000407027825 */ /* 0x001fcc00078e0202 */
[----:B-1----:R-:W3:Y:S01]  /*00d0*/  LDG.E R3, desc[UR4][R2.64] ;  /* 0x0000000402037981 */ /* 0x002ee2000c1e1900 */
[----:B--2---:R-:W-:-:S05]  /*00e0*/  IMAD.WIDE R4, R7, 0x4, R4 ;  /* 0x0000000407047825 */ /* 0x004fca00078e0204 */
[----:B---3--:R-:W-:Y:S01]  /*00f0*/  STG.E desc[UR4][R4.64], R3 ;  /* 0x0000000304007986 */ /* 0x008fe2000c101904 */
[----:B------:R-:W-:Y:S05]  /*0100*/  EXIT ;  /* 0x000000000000794d */ /* 0x000fea0003800000 */
.L_x_17:
        /* <DEDUP_REMOVED lines=15> */
.L_x_24:


//--------------------- .text._Z16sixColoringTreesiPiS_S_S_i --------------------------
	.section	.text._Z16sixColoringTreesiPiS_S_S_i,"ax",@progbits
	.align	128
        .global         _Z16sixColoringTreesiPiS_S_S_i
        .type           _Z16sixColoringTreesiPiS_S_S_i,@function
        .size           _Z16sixColoringTreesiPiS_S_S_i,(.L_x_25 - _Z16sixColoringTreesiPiS_S_S_i)
        .other          _Z16sixColoringTreesiPiS_S_S_i,@"STO_CUDA_ENTRY STV_DEFAULT"
_Z16sixColoringTreesiPiS_S_S_i:
.text._Z16sixColoringTreesiPiS_S_S_i:
        /* <DEDUP_REMOVED lines=10> */
[----:B------:R-:W1:Y:S07]  /*00a0*/  LDCU.64 UR4, c[0x0][0x358] ;  /* 0x00006b00ff0477ac */ /* 0x000e6e0008000a00 */
[----:B------:R-:W2:Y:S08]  /*00b0*/  LDC.64 R6, c[0x0][0x398] ;  /* 0x0000e600ff067b82 */ /* 0x000eb00000000a00 */
[----:B------:R-:W3:Y:S01]  /*00c0*/  LDC.64 R8, c[0x0][0x3a0] ;  /* 0x0000e800ff087b82 */ /* 0x000ee20000000a00 */
[----:B0-----:R-:W-:-:S06]  /*00d0*/  IMAD.WIDE R2, R11, 0x4, R2 ;  /* 0x000000040b027825 */ /* 0x001fcc00078e0202 */
[----:B-1----:R-:W4:Y:S01]  /*00e0*/  LDG.E R3, desc[UR4][R2.64] ;  /* 0x0000000402037981 */ /* 0x002f22000c1e1900 */
[----:B--2---:R-:W-:-:S06]  /*00f0*/  IMAD.WIDE R4, R11, 0x4, R6 ;  /* 0x000000040b047825 */ /* 0x004fcc00078e0206 */
[----:B------:R-:W2:Y:S01]  /*0100*/  LDG.E R4, desc[UR4][R4.64] ;  /* 0x0000000404047981 */ /* 0x000ea2000c1e1900 */
[----:B----4-:R-:W-:-:S06]  /*0110*/  IMAD.WIDE R6, R3, 0x4, R6 ;  /* 0x0000000403067825 */ /* 0x010fcc00078e0206 */
[----:B------:R-:W2:Y:S01]  /*0120*/  LDG.E R7, desc[UR4][R6.64] ;  /* 0x0000000406077981 */ /* 0x000ea2000c1e1900 */
[----:B------:R-:W-:Y:S01]  /*0130*/  IMAD.MOV.U32 R13, RZ, RZ, 0x1 ;  /* 0x00000001ff0d7424 */ /* 0x000fe200078e00ff */
[----:B--2---:R-:W-:-:S06]  /*0140*/  LOP3.LUT R0, R7, R4, RZ, 0x3c, !PT ;  /* 0x0000000407007212 */ /* 0x004fcc00078e3cff */
[----:B------:R-:W0:Y:S08]  /*0150*/  BREV R0, R0 ;  /* 0x0000000000007301 */ /* 0x000e300000000000 */
[----:B0-----:R-:W0:Y:S02]  /*0160*/  FLO.U32.SH R10, R0 ;  /* 0x00000000000a7300 */ /* 0x001e2400000e0400 */
[----:B0-----:R-:W-:-:S04]  /*0170*/  SHF.L.U32 R3, R13, R10, RZ ;  /* 0x0000000a0d037219 */ /* 0x001fc800000006ff */
[----:B------:R-:W-:Y:S02]  /*0180*/  LOP3.LUT R3, R3, R4, RZ, 0xc0, !PT ;  /* 0x0000000403037212 */ /* 0x000fe400078ec0ff */
[----:B------:R-:W-:Y:S02]  /*0190*/  LEA R13, R10, 0x2, 0x1 ;  /* 0x000000020a0d7811 */ /* 0x000fe400078e08ff */
[----:B------:R-:W-:Y:S01]  /*01a0*/  SHF.R.S32.HI R10, RZ, R10, R3 ;  /* 0x0000000aff0a7219 */ /* 0x000fe20000011403 */
[----:B---3--:R-:W-:-:S03]  /*01b0*/  IMAD.WIDE R2, R11, 0x4, R8 ;  /* 0x000000040b027825 */ /* 0x008fc600078e0208 */
[----:B------:R-:W-:-:S05]  /*01c0*/  LOP3.LUT R13, R10, R13, RZ, 0x3c, !PT ;  /* 0x0000000d0a0d7212 */ /* 0x000fca00078e3cff */
[----:B------:R-:W-:Y:S01]  /*01d0*/  STG.E desc[UR4][R2.64], R13 ;  /* 0x0000000d02007986 */ /* 0x000fe2000c101904 */
[----:B------:R-:W-:Y:S05]  /*01e0*/  EXIT ;  /* 0x000000000000794d */ /* 0x000fea0003800000 */
.L_x_18:
        /* <DEDUP_REMOVED lines=9> */
.L_x_25:


//--------------------- .nv.shared.reserved.0     --------------------------
	.section	.nv.shared.reserved.0,"aw",@nobits
	.weak		__nv_reservedSMEM_offset_0_alias
	.size		__nv_reservedSMEM_offset_0_alias, 0, 64
	.other		__nv_reservedSMEM_offset_0_alias,@"STO_CUDA_RESERVED_SHARED STV_DEFAULT"
__nv_reservedSMEM_offset_0_alias:
	.zero		0
	.zero		64


//--------------------- .nv.constant0._Z13threeColoringiPiS_S_S_S_S_Pb --------------------------
	.section	.nv.constant0._Z13threeColoringiPiS_S_S_S_S_Pb,"a",@progbits
	.sectionflags	@""
	.align	4
.nv.constant0._Z13threeColoringiPiS_S_S_S_S_Pb:
	.zero		960


//--------------------- .nv.constant0._Z26partialColoringBadVerticesiPiS_S_S_S_S_Pb --------------------------
	.section	.nv.constant0._Z26partialColoringBadVerticesiPiS_S_S_S_S_Pb,"a",@progbits
	.sectionflags	@""
	.align	4
.nv.constant0._Z26partialColoringBadVerticesiPiS_S_S_S_S_Pb:
	.zero		960


//--------------------- .nv.constant0._Z20coloringGoodVerticesiPiS_Pb --------------------------
	.section	.nv.constant0._Z20coloringGoodVerticesiPiS_Pb,"a",@progbits
	.sectionflags	@""
	.align	4
.nv.constant0._Z20coloringGoodVerticesiPiS_Pb:
	.zero		928


//--------------------- .nv.constant0._Z11badVerticesiPiS_S_S_S_S_Pb --------------------------
	.section	.nv.constant0._Z11badVerticesiPiS_S_S_S_S_Pb,"a",@progbits
	.sectionflags	@""
	.align	4
.nv.constant0._Z11badVerticesiPiS_S_S_S_S_Pb:
	.zero		960


//--------------------- .nv.constant0._Z14getParentColoriPiS_S_ --------------------------
	.section	.nv.constant0._Z14getParentColoriPiS_S_,"a",@progbits
	.sectionflags	@""
	.align	4
.nv.constant0._Z14getParentColoriPiS_S_:
	.zero		928


//--------------------- .nv.constant0._Z12updateColorsiPiS_ --------------------------
	.section	.nv.constant0._Z12updateColorsiPiS_,"a",@progbits
	.sectionflags	@""
	.align	4
.nv.constant0._Z12updateColorsiPiS_:
	.zero		920


//--------------------- .nv.constant0._Z16sixColoringTreesiPiS_S_S_i --------------------------
	.section	.nv.constant0._Z16sixColoringTreesiPiS_S_S_i,"a",@progbits
	.sectionflags	@""
	.align	4
.nv.constant0._Z16sixColoringTreesiPiS_S_S_i:
	.zero		940


//--------------------- SYMBOLS --------------------------

	.type		.nv.reservedSmem.offset0,@object
	.size		.nv.reservedSmem.offset0,0x4
